	.target	sm_100a

	.elftype	@"ET_EXEC"


//--------------------- .note.nv.tkinfo           --------------------------
	.section	.note.nv.tkinfo,"",@"SHT_NOTE"
	.sectionflags	@"SHF_NOTE_NV_TKINFO"
	.tkinfo
        /*0018*/ 	.word	0x00000002
        /*0030*/ 	.string	""
        /*0030*/ 	.string	"ptxas"
        /*0030*/ 	.string	"Cuda compilation tools, release 13.0, V13.0.88"
        /*0030*/ 	.string	"Build cuda_13.0.r13.0/compiler.36424714_0"
        /*0030*/ 	.string	"-arch sm_100a -m 64 "



//--------------------- .note.nv.cuinfo           --------------------------
	.section	.note.nv.cuinfo,"",@"SHT_NOTE"
	.sectionflags	@"SHF_NOTE_NV_CUINFO"
        /*0018*/ 	.short	0x0002
        /*001a*/ 	.short	0x0064
        /*001c*/ 	.short	0x0082
	.zero		2


//--------------------- .nv.info                  --------------------------
	.section	.nv.info,"",@"SHT_CUDA_INFO"
	.align	4


	//----- nvinfo : EIATTR_REGCOUNT
	.align		4
        /*0000*/ 	.byte	0x04, 0x2f
        /*0002*/ 	.short	(.L_16 - .L_15)
	.align		4
.L_15:
        /*0004*/ 	.word	index@(_ZN7cutlass13device_kernelINS_4gemm6kernel13GemmUniversalIN4cute5tupleIJiiiiEEENS1_10collective13CollectiveMmaINS1_35MainloopSm100TmaUmmaWarpSpecializedILi47ELi2ELi4ENS5_IJNS4_1CILi1EEESB_SB_EEEEENS5_IJNSA_ILi64EEENSA_ILi80EEENSA_ILi32EEEEEEaNS5_IJlSB_lEEEaSI_NS4_8TiledMMAINS4_8MMA_AtomIJNS4_15SM100_MMA_S8_SSIaaiLi64ELi80ELNS4_4UMMA5MajorE0ELSN_0ELNSM_8SaturateE0EEEEEENS4_6LayoutISC_NS5_IJNSA_ILi0EEESS_SS_EEEEENS5_IJNS4_10UnderscoreESV_SV_EEEEENS4_13SM90_TMA_LOADENS4_14ComposedLayoutINS4_7SwizzleILi1ELi4ELi3EEENS4_18smem_ptr_flag_bitsILi8EEENSR_INS5_IJNSA_ILi8EEESG_EEENS5_IJSG_SB_EEEEEEEvNS4_8identityESY_S18_vS19_EENS_8epilogue10collective18CollectiveEpilogueINS1B_23Sm100TmaWarpSpecializedILi1ELi1ELi40ELb0ELb0EEEJSH_NS5_IJNSR_ISE_SB_EENSR_ISF_SB_EEEEEaSI_aSI_NS1B_6fusion15FusionCallbacksIS1F_NS1J_17LinearCombinationIaiaiLNS_15FloatRoundStyleE2EEESH_S1I_JEEENS4_5SM1004TMEM4LOAD25SM100_TMEM_LOAD_16dp32b8xESY_NSZ_INS10_ILi0ELi4ELi3EEES13_NSR_INS5_IJS14_NSA_ILi16EEEEEENS5_IJS1U_SB_EEEEEEENS4_39AutoVectorizingCopyWithAssumedAlignmentILi128EEENS4_14SM90_TMA_STOREES1Y_S20_S20_EEEvvEEEEvNT_6ParamsE)
        /*0008*/ 	.word	0x00000080


	//----- nvinfo : EIATTR_FRAME_SIZE
	.align		4
.L_16:
        /*000c*/ 	.byte	0x04, 0x11
        /*000e*/ 	.short	(.L_18 - .L_17)
	.align		4
.L_17:
        /*0010*/ 	.word	index@($__internal_2_$__cuda_sm10x_tcgen05_guardrail_trap_unallocated_columns_being_dealloced)
        /*0014*/ 	.word	0x00000000


	//----- nvinfo : EIATTR_FRAME_SIZE
	.align		4
.L_18:
        /*0018*/ 	.byte	0x04, 0x11
        /*001a*/ 	.short	(.L_20 - .L_19)
	.align		4
.L_19:
        /*001c*/ 	.word	index@($__internal_1_$__cuda_sm10x_tcgen05_guardrail_trap_phase_invalid_during_alloc)
        /*0020*/ 	.word	0x00000000


	//----- nvinfo : EIATTR_FRAME_SIZE
	.align		4
.L_20:
        /*0024*/ 	.byte	0x04, 0x11
        /*0026*/ 	.short	(.L_22 - .L_21)
	.align		4
.L_21:
        /*0028*/ 	.word	index@($__internal_0_$__cuda_sm10x_tcgen05_guardrail_trap_col_being_dealloced_not_returned_by_alloc)
        /*002c*/ 	.word	0x00000000


	//----- nvinfo : EIATTR_FRAME_SIZE
	.align		4
.L_22:
        /*0030*/ 	.byte	0x04, 0x11
        /*0032*/ 	.short	(.L_24 - .L_23)
	.align		4
.L_23:
        /*0034*/ 	.word	index@(_ZN7cutlass13device_kernelINS_4gemm6kernel13GemmUniversalIN4cute5tupleIJiiiiEEENS1_10collective13CollectiveMmaINS1_35MainloopSm100TmaUmmaWarpSpecializedILi47ELi2ELi4ENS5_IJNS4_1CILi1EEESB_SB_EEEEENS5_IJNSA_ILi64EEENSA_ILi80EEENSA_ILi32EEEEEEaNS5_IJlSB_lEEEaSI_NS4_8TiledMMAINS4_8MMA_AtomIJNS4_15SM100_MMA_S8_SSIaaiLi64ELi80ELNS4_4UMMA5MajorE0ELSN_0ELNSM_8SaturateE0EEEEEENS4_6LayoutISC_NS5_IJNSA_ILi0EEESS_SS_EEEEENS5_IJNS4_10UnderscoreESV_SV_EEEEENS4_13SM90_TMA_LOADENS4_14ComposedLayoutINS4_7SwizzleILi1ELi4ELi3EEENS4_18smem_ptr_flag_bitsILi8EEENSR_INS5_IJNSA_ILi8EEESG_EEENS5_IJSG_SB_EEEEEEEvNS4_8identityESY_S18_vS19_EENS_8epilogue10collective18CollectiveEpilogueINS1B_23Sm100TmaWarpSpecializedILi1ELi1ELi40ELb0ELb0EEEJSH_NS5_IJNSR_ISE_SB_EENSR_ISF_SB_EEEEEaSI_aSI_NS1B_6fusion15FusionCallbacksIS1F_NS1J_17LinearCombinationIaiaiLNS_15FloatRoundStyleE2EEESH_S1I_JEEENS4_5SM1004TMEM4LOAD25SM100_TMEM_LOAD_16dp32b8xESY_NSZ_INS10_ILi0ELi4ELi3EEES13_NSR_INS5_IJS14_NSA_ILi16EEEEEENS5_IJS1U_SB_EEEEEEENS4_39AutoVectorizingCopyWithAssumedAlignmentILi128EEENS4_14SM90_TMA_STOREES1Y_S20_S20_EEEvvEEEEvNT_6ParamsE)
        /*0038*/ 	.word	0x00000000


	//----- nvinfo : EIATTR_MIN_STACK_SIZE
	.align		4
.L_24:
        /*003c*/ 	.byte	0x04, 0x12
        /*003e*/ 	.short	(.L_26 - .L_25)
	.align		4
.L_25:
        /*0040*/ 	.word	index@(_ZN7cutlass13device_kernelINS_4gemm6kernel13GemmUniversalIN4cute5tupleIJiiiiEEENS1_10collective13CollectiveMmaINS1_35MainloopSm100TmaUmmaWarpSpecializedILi47ELi2ELi4ENS5_IJNS4_1CILi1EEESB_SB_EEEEENS5_IJNSA_ILi64EEENSA_ILi80EEENSA_ILi32EEEEEEaNS5_IJlSB_lEEEaSI_NS4_8TiledMMAINS4_8MMA_AtomIJNS4_15SM100_MMA_S8_SSIaaiLi64ELi80ELNS4_4UMMA5MajorE0ELSN_0ELNSM_8SaturateE0EEEEEENS4_6LayoutISC_NS5_IJNSA_ILi0EEESS_SS_EEEEENS5_IJNS4_10UnderscoreESV_SV_EEEEENS4_13SM90_TMA_LOADENS4_14ComposedLayoutINS4_7SwizzleILi1ELi4ELi3EEENS4_18smem_ptr_flag_bitsILi8EEENSR_INS5_IJNSA_ILi8EEESG_EEENS5_IJSG_SB_EEEEEEEvNS4_8identityESY_S18_vS19_EENS_8epilogue10collective18CollectiveEpilogueINS1B_23Sm100TmaWarpSpecializedILi1ELi1ELi40ELb0ELb0EEEJSH_NS5_IJNSR_ISE_SB_EENSR_ISF_SB_EEEEEaSI_aSI_NS1B_6fusion15FusionCallbacksIS1F_NS1J_17LinearCombinationIaiaiLNS_15FloatRoundStyleE2EEESH_S1I_JEEENS4_5SM1004TMEM4LOAD25SM100_TMEM_LOAD_16dp32b8xESY_NSZ_INS10_ILi0ELi4ELi3EEES13_NSR_INS5_IJS14_NSA_ILi16EEEEEENS5_IJS1U_SB_EEEEEEENS4_39AutoVectorizingCopyWithAssumedAlignmentILi128EEENS4_14SM90_TMA_STOREES1Y_S20_S20_EEEvvEEEEvNT_6ParamsE)
        /*0044*/ 	.word	0x00000000
.L_26:


//--------------------- .nv.compat                --------------------------
	.section	.nv.compat,"",@"SHT_CUDA_COMPAT_INFO"
	.align	4
        /*0000*/ 	.byte	0x02, 0x09, 0x01, 0x00, 0x02, 0x02, 0x03, 0x00, 0x02, 0x05, 0x06, 0x00, 0x03, 0x07, 0x01, 0x01
        /*0010*/ 	.byte	0x02, 0x03, 0x01, 0x00, 0x02, 0x06, 0x01, 0x00, 0x04, 0x0b, 0x08, 0x00, 0x01, 0x00, 0x00, 0x00
        /*0020*/ 	.byte	0x00, 0x00, 0x00, 0x00


//--------------------- .nv.info._ZN7cutlass13device_kernelINS_4gemm6kernel13GemmUniversalIN4cute5tupleIJiiiiEEENS1_10collective13CollectiveMmaINS1_35MainloopSm100TmaUmmaWarpSpecializedILi47ELi2ELi4ENS5_IJNS4_1CILi1EEESB_SB_EEEEENS5_IJNSA_ILi64EEENSA_ILi80EEENSA_ILi32EEEEEEaNS5_IJlSB_lEEEaSI_NS4_8TiledMMAINS4_8MMA_AtomIJNS4_15SM100_MMA_S8_SSIaaiLi64ELi80ELNS4_4UMMA5MajorE0ELSN_0ELNSM_8SaturateE0EEEEEENS4_6LayoutISC_NS5_IJNSA_ILi0EEESS_SS_EEEEENS5_IJNS4_10UnderscoreESV_SV_EEEEENS4_13SM90_TMA_LOADENS4_14ComposedLayoutINS4_7SwizzleILi1ELi4ELi3EEENS4_18smem_ptr_flag_bitsILi8EEENSR_INS5_IJNSA_ILi8EEESG_EEENS5_IJSG_SB_EEEEEEEvNS4_8identityESY_S18_vS19_EENS_8epilogue10collective18CollectiveEpilogueINS1B_23Sm100TmaWarpSpecializedILi1ELi1ELi40ELb0ELb0EEEJSH_NS5_IJNSR_ISE_SB_EENSR_ISF_SB_EEEEEaSI_aSI_NS1B_6fusion15FusionCallbacksIS1F_NS1J_17LinearCombinationIaiaiLNS_15FloatRoundStyleE2EEESH_S1I_JEEENS4_5SM1004TMEM4LOAD25SM100_TMEM_LOAD_16dp32b8xESY_NSZ_INS10_ILi0ELi4ELi3EEES13_NSR_INS5_IJS14_NSA_ILi16EEEEEENS5_IJS1U_SB_EEEEEEENS4_39AutoVectorizingCopyWithAssumedAlignmentILi128EEENS4_14SM90_TMA_STOREES1Y_S20_S20_EEEvvEEEEvNT_6ParamsE --------------------------
	.section	.nv.info._ZN7cutlass13device_kernelINS_4gemm6kernel13GemmUniversalIN4cute5tupleIJiiiiEEENS1_10collective13CollectiveMmaINS1_35MainloopSm100TmaUmmaWarpSpecializedILi47ELi2ELi4ENS5_IJNS4_1CILi1EEESB_SB_EEEEENS5_IJNSA_ILi64EEENSA_ILi80EEENSA_ILi32EEEEEEaNS5_IJlSB_lEEEaSI_NS4_8TiledMMAINS4_8MMA_AtomIJNS4_15SM100_MMA_S8_SSIaaiLi64ELi80ELNS4_4UMMA5MajorE0ELSN_0ELNSM_8SaturateE0EEEEEENS4_6LayoutISC_NS5_IJNSA_ILi0EEESS_SS_EEEEENS5_IJNS4_10UnderscoreESV_SV_EEEEENS4_13SM90_TMA_LOADENS4_14ComposedLayoutINS4_7SwizzleILi1ELi4ELi3EEENS4_18smem_ptr_flag_bitsILi8EEENSR_INS5_IJNSA_ILi8EEESG_EEENS5_IJSG_SB_EEEEEEEvNS4_8identityESY_S18_vS19_EENS_8epilogue10collective18CollectiveEpilogueINS1B_23Sm100TmaWarpSpecializedILi1ELi1ELi40ELb0ELb0EEEJSH_NS5_IJNSR_ISE_SB_EENSR_ISF_SB_EEEEEaSI_aSI_NS1B_6fusion15FusionCallbacksIS1F_NS1J_17LinearCombinationIaiaiLNS_15FloatRoundStyleE2EEESH_S1I_JEEENS4_5SM1004TMEM4LOAD25SM100_TMEM_LOAD_16dp32b8xESY_NSZ_INS10_ILi0ELi4ELi3EEES13_NSR_INS5_IJS14_NSA_ILi16EEEEEENS5_IJS1U_SB_EEEEEEENS4_39AutoVectorizingCopyWithAssumedAlignmentILi128EEENS4_14SM90_TMA_STOREES1Y_S20_S20_EEEvvEEEEvNT_6ParamsE,"",@"SHT_CUDA_INFO"
	.sectionflags	@""
	.align	4


	//----- nvinfo : EIATTR_CUDA_API_VERSION
	.align		4
        /*0000*/ 	.byte	0x04, 0x37
        /*0002*/ 	.short	(.L_28 - .L_27)
.L_27:
        /*0004*/ 	.word	0x00000082


	//----- nvinfo : EIATTR_KPARAM_INFO
	.align		4
.L_28:
        /*0008*/ 	.byte	0x04, 0x17
        /*000a*/ 	.short	(.L_30 - .L_29)
.L_29:
        /*000c*/ 	.word	0x00000000
        /*0010*/ 	.short	0x0000
        /*0012*/ 	.short	0x0000
        /*0014*/ 	.byte	0x00, 0xf0, 0x01, 0x20


	//----- nvinfo : EIATTR_AT_ENTRY_FRAGMENTS
	.align		4
.L_30:
        /*0018*/ 	.byte	0x04, 0x4f
        /*001a*/ 	.short	(.L_32 - .L_31)


	//   ....[0]....
.L_31:
        /*001c*/ 	.word	0x00000006


	//----- nvinfo : EIATTR_RESERVED_SMEM_USED
	.align		4
.L_32:
        /*0020*/ 	.byte	0x01, 0x41
	.zero		2


	//----- nvinfo : EIATTR_SPARSE_MMA_MASK
	.align		4
        /*0024*/ 	.byte	0x03, 0x50
        /*0026*/ 	.short	0x0000


	//----- nvinfo : EIATTR_TCGEN05_1CTA_USED
	.align		4
        /*0028*/ 	.byte	0x01, 0x51
	.zero		2


	//----- nvinfo : EIATTR_MAXREG_COUNT
	.align		4
        /*002c*/ 	.byte	0x03, 0x1b
        /*002e*/ 	.short	0x00ff


	//----- nvinfo : EIATTR_NUM_BARRIERS
	.align		4
        /*0030*/ 	.byte	0x02, 0x4c
        /*0032*/ 	.byte	0x07
	.zero		1


	//----- nvinfo : EIATTR_EXTERNS
	.align		4
        /*0034*/ 	.byte	0x04, 0x0f
        /*0036*/ 	.short	(.L_34 - .L_33)


	//   ....[0]....
	.align		4
.L_33:
        /*0038*/ 	.word	index@(__assertfail)


	//----- nvinfo : EIATTR_MERCURY_ISA_VERSION
	.align		4
.L_34:
        /*003c*/ 	.byte	0x03, 0x5f
        /*003e*/ 	.short	0x0101


	//----- nvinfo : EIATTR_INT_WARP_WIDE_INSTR_OFFSETS
	.align		4
        /*0040*/ 	.byte	0x04, 0x31
        /*0042*/ 	.short	(.L_36 - .L_35)


	//   ....[0]....
.L_35:
        /*0044*/ 	.word	0x000022f0


	//   ....[1]....
        /*0048*/ 	.word	0x00005470


	//   ....[2]....
        /*004c*/ 	.word	0x00005490


	//   ....[3]....
        /*0050*/ 	.word	0x000054c0


	//   ....[4]....
        /*0054*/ 	.word	0x00005f00


	//   ....[5]....
        /*0058*/ 	.word	0x00005f90


	//   ....[6]....
        /*005c*/ 	.word	0x00005fc0


	//   ....[7]....
        /*0060*/ 	.word	0x00006000


	//   ....[8]....
        /*0064*/ 	.word	0x00006180


	//   ....[9]....
        /*0068*/ 	.word	0x000061a0


	//----- nvinfo : EIATTR_COOP_GROUP_MASK_REGIDS
	.align		4
.L_36:
        /*006c*/ 	.byte	0x04, 0x29
        /*006e*/ 	.short	(.L_38 - .L_37)


	//   ....[0]....
.L_37:
        /*0070*/ 	.word	0xffffffff


	//   ....[1]....
        /*0074*/ 	.word	0xffffffff


	//   ....[2]....
        /*0078*/ 	.word	0xffffffff


	//   ....[3]....
        /*007c*/ 	.word	0xffffffff


	//   ....[4]....
        /*0080*/ 	.word	0xffffffff


	//   ....[5]....
        /*0084*/ 	.word	0xffffffff


	//   ....[6]....
        /*0088*/ 	.word	0xffffffff


	//   ....[7]....
        /*008c*/ 	.word	0xffffffff


	//   ....[8]....
        /*0090*/ 	.word	0xffffffff


	//   ....[9]....
        /*0094*/ 	.word	0xffffffff


	//   ....[10]....
        /*0098*/ 	.word	0xffffffff


	//   ....[11]....
        /*009c*/ 	.word	0xffffffff


	//   ....[12]....
        /*00a0*/ 	.word	0xffffffff


	//----- nvinfo : EIATTR_COOP_GROUP_INSTR_OFFSETS
	.align		4
.L_38:
        /*00a4*/ 	.byte	0x04, 0x28
        /*00a6*/ 	.short	(.L_40 - .L_39)


	//   ....[0]....
.L_39:
        /*00a8*/ 	.word	0x00000090


	//   ....[1]....
        /*00ac*/ 	.word	0x000004b0


	//   ....[2]....
        /*00b0*/ 	.word	0x00000bb0


	//   ....[3]....
        /*00b4*/ 	.word	0x00000cf0


	//   ....[4]....
        /*00b8*/ 	.word	0x00000df0


	//   ....[5]....
        /*00bc*/ 	.word	0x00000f60


	//   ....[6]....
        /*00c0*/ 	.word	0x00001100


	//   ....[7]....
        /*00c4*/ 	.word	0x000021d0


	//   ....[8]....
        /*00c8*/ 	.word	0x000047e0


	//   ....[9]....
        /*00cc*/ 	.word	0x000049f0


	//   ....[10]....
        /*00d0*/ 	.word	0x00004a20


	//   ....[11]....
        /*00d4*/ 	.word	0x00005350


	//   ....[12]....
        /*00d8*/ 	.word	0x00005580


	//----- nvinfo : EIATTR_VRC_CTA_INIT_COUNT
	.align		4
.L_40:
        /*00dc*/ 	.byte	0x02, 0x4a
        /*00de*/ 	.byte	0x80
	.zero		1


	//----- nvinfo : EIATTR_SYSCALL_OFFSETS
	.align		4
        /*00e0*/ 	.byte	0x04, 0x46
        /*00e2*/ 	.short	(.L_42 - .L_41)


	//   ....[0]....
.L_41:
        /*00e4*/ 	.word	0x000071a0


	//   ....[1]....
        /*00e8*/ 	.word	0x00007320


	//   ....[2]....
        /*00ec*/ 	.word	0x000074a0


	//   ....[3]....
        /*00f0*/ 	.word	0x00007620


	//   ....[4]....
        /*00f4*/ 	.word	0x000077a0


	//----- nvinfo : EIATTR_MBARRIER_INSTR_OFFSETS
	.align		4
.L_42:
        /*00f8*/ 	.byte	0x04, 0x39
        /*00fa*/ 	.short	(.L_44 - .L_43)


	//   ....[0]....
.L_43:
        /*00fc*/ 	.word	0x000005b0
        /*0100*/ 	.word	0x000000ff
        /*0104*/ 	.word	0x00000000
        /*0108*/ 	.short	0x0100
        /*010a*/ 	.byte	0x05
	.zero		1


	//   ....[1]....
        /*010c*/ 	.word	0x000005c0
        /*0110*/ 	.word	0x000000ff
        /*0114*/ 	.word	0x00000178
        /*0118*/ 	.short	0x0100
        /*011a*/ 	.byte	0x05
	.zero		1


	//   ....[2]....
        /*011c*/ 	.word	0x000005d0
        /*0120*/ 	.word	0x000000ff
        /*0124*/ 	.word	0x00000008
        /*0128*/ 	.short	0x0100
        /*012a*/ 	.byte	0x05
	.zero		1


	//   ....[3]....
        /*012c*/ 	.word	0x000005e0
        /*0130*/ 	.word	0x000000ff
        /*0134*/ 	.word	0x00000180
        /*0138*/ 	.short	0x0100
        /*013a*/ 	.byte	0x05
	.zero		1


	//   ....[4]....
        /*013c*/ 	.word	0x000005f0
        /*0140*/ 	.word	0x000000ff
        /*0144*/ 	.word	0x00000010
        /*0148*/ 	.short	0x0100
        /*014a*/ 	.byte	0x05
	.zero		1


	//   ....[5]....
        /*014c*/ 	.word	0x00000600
        /*0150*/ 	.word	0x000000ff
        /*0154*/ 	.word	0x00000188
        /*0158*/ 	.short	0x0100
        /*015a*/ 	.byte	0x05
	.zero		1


	//   ....[6]....
        /*015c*/ 	.word	0x00000610
        /*0160*/ 	.word	0x000000ff
        /*0164*/ 	.word	0x00000018
        /*0168*/ 	.short	0x0100
        /*016a*/ 	.byte	0x05
	.zero		1


	//   ....[7]....
        /*016c*/ 	.word	0x00000620
        /*0170*/ 	.word	0x000000ff
        /*0174*/ 	.word	0x00000190
        /*0178*/ 	.short	0x0100
        /*017a*/ 	.byte	0x05
	.zero		1


	//   ....[8]....
        /*017c*/ 	.word	0x00000630
        /*0180*/ 	.word	0x000000ff
        /*0184*/ 	.word	0x00000020
        /*0188*/ 	.short	0x0100
        /*018a*/ 	.byte	0x05
	.zero		1


	//   ....[9]....
        /*018c*/ 	.word	0x00000640
        /*0190*/ 	.word	0x000000ff
        /*0194*/ 	.word	0x00000198
        /*0198*/ 	.short	0x0100
        /*019a*/ 	.byte	0x05
	.zero		1


	//   ....[10]....
        /*019c*/ 	.word	0x00000650
        /*01a0*/ 	.word	0x000000ff
        /*01a4*/ 	.word	0x00000028
        /*01a8*/ 	.short	0x0100
        /*01aa*/ 	.byte	0x05
	.zero		1


	//   ....[11]....
        /*01ac*/ 	.word	0x00000660
        /*01b0*/ 	.word	0x000000ff
        /*01b4*/ 	.word	0x000001a0
        /*01b8*/ 	.short	0x0100
        /*01ba*/ 	.byte	0x05
	.zero		1


	//   ....[12]....
        /*01bc*/ 	.word	0x00000670
        /*01c0*/ 	.word	0x000000ff
        /*01c4*/ 	.word	0x00000030
        /*01c8*/ 	.short	0x0100
        /*01ca*/ 	.byte	0x05
	.zero		1


	//   ....[13]....
        /*01cc*/ 	.word	0x00000680
        /*01d0*/ 	.word	0x000000ff
        /*01d4*/ 	.word	0x000001a8
        /*01d8*/ 	.short	0x0100
        /*01da*/ 	.byte	0x05
	.zero		1


	//   ....[14]....
        /*01dc*/ 	.word	0x00000690
        /*01e0*/ 	.word	0x000000ff
        /*01e4*/ 	.word	0x00000038
        /*01e8*/ 	.short	0x0100
        /*01ea*/ 	.byte	0x05
	.zero		1


	//   ....[15]....
        /*01ec*/ 	.word	0x000006a0
        /*01f0*/ 	.word	0x000000ff
        /*01f4*/ 	.word	0x000001b0
        /*01f8*/ 	.short	0x0100
        /*01fa*/ 	.byte	0x05
	.zero		1


	//   ....[16]....
        /*01fc*/ 	.word	0x000006b0
        /*0200*/ 	.word	0x000000ff
        /*0204*/ 	.word	0x00000040
        /*0208*/ 	.short	0x0100
        /*020a*/ 	.byte	0x05
	.zero		1


	//   ....[17]....
        /*020c*/ 	.word	0x000006c0
        /*0210*/ 	.word	0x000000ff
        /*0214*/ 	.word	0x000001b8
        /*0218*/ 	.short	0x0100
        /*021a*/ 	.byte	0x05
	.zero		1


	//   ....[18]....
        /*021c*/ 	.word	0x000006d0
        /*0220*/ 	.word	0x000000ff
        /*0224*/ 	.word	0x00000048
        /*0228*/ 	.short	0x0100
        /*022a*/ 	.byte	0x05
	.zero		1


	//   ....[19]....
        /*022c*/ 	.word	0x000006e0
        /*0230*/ 	.word	0x000000ff
        /*0234*/ 	.word	0x000001c0
        /*0238*/ 	.short	0x0100
        /*023a*/ 	.byte	0x05
	.zero		1


	//   ....[20]....
        /*023c*/ 	.word	0x000006f0
        /*0240*/ 	.word	0x000000ff
        /*0244*/ 	.word	0x00000050
        /*0248*/ 	.short	0x0100
        /*024a*/ 	.byte	0x05
	.zero		1


	//   ....[21]....
        /*024c*/ 	.word	0x00000700
        /*0250*/ 	.word	0x000000ff
        /*0254*/ 	.word	0x000001c8
        /*0258*/ 	.short	0x0100
        /*025a*/ 	.byte	0x05
	.zero		1


	//   ....[22]....
        /*025c*/ 	.word	0x00000710
        /*0260*/ 	.word	0x000000ff
        /*0264*/ 	.word	0x00000058
        /*0268*/ 	.short	0x0100
        /*026a*/ 	.byte	0x05
	.zero		1


	//   ....[23]....
        /*026c*/ 	.word	0x00000720
        /*0270*/ 	.word	0x000000ff
        /*0274*/ 	.word	0x000001d0
        /*0278*/ 	.short	0x0100
        /*027a*/ 	.byte	0x05
	.zero		1


	//   ....[24]....
        /*027c*/ 	.word	0x00000730
        /*0280*/ 	.word	0x000000ff
        /*0284*/ 	.word	0x00000060
        /*0288*/ 	.short	0x0100
        /*028a*/ 	.byte	0x05
	.zero		1


	//   ....[25]....
        /*028c*/ 	.word	0x00000740
        /*0290*/ 	.word	0x000000ff
        /*0294*/ 	.word	0x000001d8
        /*0298*/ 	.short	0x0100
        /*029a*/ 	.byte	0x05
	.zero		1


	//   ....[26]....
        /*029c*/ 	.word	0x00000750
        /*02a0*/ 	.word	0x000000ff
        /*02a4*/ 	.word	0x00000068
        /*02a8*/ 	.short	0x0100
        /*02aa*/ 	.byte	0x05
	.zero		1


	//   ....[27]....
        /*02ac*/ 	.word	0x00000760
        /*02b0*/ 	.word	0x000000ff
        /*02b4*/ 	.word	0x000001e0
        /*02b8*/ 	.short	0x0100
        /*02ba*/ 	.byte	0x05
	.zero		1


	//   ....[28]....
        /*02bc*/ 	.word	0x00000770
        /*02c0*/ 	.word	0x000000ff
        /*02c4*/ 	.word	0x00000070
        /*02c8*/ 	.short	0x0100
        /*02ca*/ 	.byte	0x05
	.zero		1


	//   ....[29]....
        /*02cc*/ 	.word	0x00000780
        /*02d0*/ 	.word	0x000000ff
        /*02d4*/ 	.word	0x000001e8
        /*02d8*/ 	.short	0x0100
        /*02da*/ 	.byte	0x05
	.zero		1


	//   ....[30]....
        /*02dc*/ 	.word	0x00000790
        /*02e0*/ 	.word	0x000000ff
        /*02e4*/ 	.word	0x00000078
        /*02e8*/ 	.short	0x0100
        /*02ea*/ 	.byte	0x05
	.zero		1


	//   ....[31]....
        /*02ec*/ 	.word	0x000007a0
        /*02f0*/ 	.word	0x000000ff
        /*02f4*/ 	.word	0x000001f0
        /*02f8*/ 	.short	0x0100
        /*02fa*/ 	.byte	0x05
	.zero		1


	//   ....[32]....
        /*02fc*/ 	.word	0x000007b0
        /*0300*/ 	.word	0x000000ff
        /*0304*/ 	.word	0x00000080
        /*0308*/ 	.short	0x0100
        /*030a*/ 	.byte	0x05
	.zero		1


	//   ....[33]....
        /*030c*/ 	.word	0x000007c0
        /*0310*/ 	.word	0x000000ff
        /*0314*/ 	.word	0x000001f8
        /*0318*/ 	.short	0x0100
        /*031a*/ 	.byte	0x05
	.zero		1


	//   ....[34]....
        /*031c*/ 	.word	0x000007d0
        /*0320*/ 	.word	0x000000ff
        /*0324*/ 	.word	0x00000088
        /*0328*/ 	.short	0x0100
        /*032a*/ 	.byte	0x05
	.zero		1


	//   ....[35]....
        /*032c*/ 	.word	0x000007e0
        /*0330*/ 	.word	0x000000ff
        /*0334*/ 	.word	0x00000200
        /*0338*/ 	.short	0x0100
        /*033a*/ 	.byte	0x05
	.zero		1


	//   ....[36]....
        /*033c*/ 	.word	0x000007f0
        /*0340*/ 	.word	0x000000ff
        /*0344*/ 	.word	0x00000090
        /*0348*/ 	.short	0x0100
        /*034a*/ 	.byte	0x05
	.zero		1


	//   ....[37]....
        /*034c*/ 	.word	0x00000800
        /*0350*/ 	.word	0x000000ff
        /*0354*/ 	.word	0x00000208
        /*0358*/ 	.short	0x0100
        /*035a*/ 	.byte	0x05
	.zero		1


	//   ....[38]....
        /*035c*/ 	.word	0x00000810
        /*0360*/ 	.word	0x000000ff
        /*0364*/ 	.word	0x00000098
        /*0368*/ 	.short	0x0100
        /*036a*/ 	.byte	0x05
	.zero		1


	//   ....[39]....
        /*036c*/ 	.word	0x00000820
        /*0370*/ 	.word	0x000000ff
        /*0374*/ 	.word	0x00000210
        /*0378*/ 	.short	0x0100
        /*037a*/ 	.byte	0x05
	.zero		1


	//   ....[40]....
        /*037c*/ 	.word	0x00000830
        /*0380*/ 	.word	0x000000ff
        /*0384*/ 	.word	0x000000a0
        /*0388*/ 	.short	0x0100
        /*038a*/ 	.byte	0x05
	.zero		1


	//   ....[41]....
        /*038c*/ 	.word	0x00000840
        /*0390*/ 	.word	0x000000ff
        /*0394*/ 	.word	0x00000218
        /*0398*/ 	.short	0x0100
        /*039a*/ 	.byte	0x05
	.zero		1


	//   ....[42]....
        /*039c*/ 	.word	0x00000850
        /*03a0*/ 	.word	0x000000ff
        /*03a4*/ 	.word	0x000000a8
        /*03a8*/ 	.short	0x0100
        /*03aa*/ 	.byte	0x05
	.zero		1


	//   ....[43]....
        /*03ac*/ 	.word	0x00000860
        /*03b0*/ 	.word	0x000000ff
        /*03b4*/ 	.word	0x00000220
        /*03b8*/ 	.short	0x0100
        /*03ba*/ 	.byte	0x05
	.zero		1


	//   ....[44]....
        /*03bc*/ 	.word	0x00000870
        /*03c0*/ 	.word	0x000000ff
        /*03c4*/ 	.word	0x000000b0
        /*03c8*/ 	.short	0x0100
        /*03ca*/ 	.byte	0x05
	.zero		1


	//   ....[45]....
        /*03cc*/ 	.word	0x00000880
        /*03d0*/ 	.word	0x000000ff
        /*03d4*/ 	.word	0x00000228
        /*03d8*/ 	.short	0x0100
        /*03da*/ 	.byte	0x05
	.zero		1


	//   ....[46]....
        /*03dc*/ 	.word	0x00000890
        /*03e0*/ 	.word	0x000000ff
        /*03e4*/ 	.word	0x000000b8
        /*03e8*/ 	.short	0x0100
        /*03ea*/ 	.byte	0x05
	.zero		1


	//   ....[47]....
        /*03ec*/ 	.word	0x000008a0
        /*03f0*/ 	.word	0x000000ff
        /*03f4*/ 	.word	0x00000230
        /*03f8*/ 	.short	0x0100
        /*03fa*/ 	.byte	0x05
	.zero		1


	//   ....[48]....
        /*03fc*/ 	.word	0x000008b0
        /*0400*/ 	.word	0x000000ff
        /*0404*/ 	.word	0x000000c0
        /*0408*/ 	.short	0x0100
        /*040a*/ 	.byte	0x05
	.zero		1


	//   ....[49]....
        /*040c*/ 	.word	0x000008c0
        /*0410*/ 	.word	0x000000ff
        /*0414*/ 	.word	0x00000238
        /*0418*/ 	.short	0x0100
        /*041a*/ 	.byte	0x05
	.zero		1


	//   ....[50]....
        /*041c*/ 	.word	0x000008d0
        /*0420*/ 	.word	0x000000ff
        /*0424*/ 	.word	0x000000c8
        /*0428*/ 	.short	0x0100
        /*042a*/ 	.byte	0x05
	.zero		1


	//   ....[51]....
        /*042c*/ 	.word	0x000008e0
        /*0430*/ 	.word	0x000000ff
        /*0434*/ 	.word	0x00000240
        /*0438*/ 	.short	0x0100
        /*043a*/ 	.byte	0x05
	.zero		1


	//   ....[52]....
        /*043c*/ 	.word	0x000008f0
        /*0440*/ 	.word	0x000000ff
        /*0444*/ 	.word	0x000000d0
        /*0448*/ 	.short	0x0100
        /*044a*/ 	.byte	0x05
	.zero		1


	//   ....[53]....
        /*044c*/ 	.word	0x00000900
        /*0450*/ 	.word	0x000000ff
        /*0454*/ 	.word	0x00000248
        /*0458*/ 	.short	0x0100
        /*045a*/ 	.byte	0x05
	.zero		1


	//   ....[54]....
        /*045c*/ 	.word	0x00000910
        /*0460*/ 	.word	0x000000ff
        /*0464*/ 	.word	0x000000d8
        /*0468*/ 	.short	0x0100
        /*046a*/ 	.byte	0x05
	.zero		1


	//   ....[55]....
        /*046c*/ 	.word	0x00000920
        /*0470*/ 	.word	0x000000ff
        /*0474*/ 	.word	0x00000250
        /*0478*/ 	.short	0x0100
        /*047a*/ 	.byte	0x05
	.zero		1


	//   ....[56]....
        /*047c*/ 	.word	0x00000930
        /*0480*/ 	.word	0x000000ff
        /*0484*/ 	.word	0x000000e0
        /*0488*/ 	.short	0x0100
        /*048a*/ 	.byte	0x05
	.zero		1


	//   ....[57]....
        /*048c*/ 	.word	0x00000940
        /*0490*/ 	.word	0x000000ff
        /*0494*/ 	.word	0x00000258
        /*0498*/ 	.short	0x0100
        /*049a*/ 	.byte	0x05
	.zero		1


	//   ....[58]....
        /*049c*/ 	.word	0x00000950
        /*04a0*/ 	.word	0x000000ff
        /*04a4*/ 	.word	0x000000e8
        /*04a8*/ 	.short	0x0100
        /*04aa*/ 	.byte	0x05
	.zero		1


	//   ....[59]....
        /*04ac*/ 	.word	0x00000960
        /*04b0*/ 	.word	0x000000ff
        /*04b4*/ 	.word	0x00000260
        /*04b8*/ 	.short	0x0100
        /*04ba*/ 	.byte	0x05
	.zero		1


	//   ....[60]....
        /*04bc*/ 	.word	0x00000970
        /*04c0*/ 	.word	0x000000ff
        /*04c4*/ 	.word	0x000000f0
        /*04c8*/ 	.short	0x0100
        /*04ca*/ 	.byte	0x05
	.zero		1


	//   ....[61]....
        /*04cc*/ 	.word	0x00000980
        /*04d0*/ 	.word	0x000000ff
        /*04d4*/ 	.word	0x00000268
        /*04d8*/ 	.short	0x0100
        /*04da*/ 	.byte	0x05
	.zero		1


	//   ....[62]....
        /*04dc*/ 	.word	0x00000990
        /*04e0*/ 	.word	0x000000ff
        /*04e4*/ 	.word	0x000000f8
        /*04e8*/ 	.short	0x0100
        /*04ea*/ 	.byte	0x05
	.zero		1


	//   ....[63]....
        /*04ec*/ 	.word	0x000009a0
        /*04f0*/ 	.word	0x000000ff
        /*04f4*/ 	.word	0x00000270
        /*04f8*/ 	.short	0x0100
        /*04fa*/ 	.byte	0x05
	.zero		1


	//   ....[64]....
        /*04fc*/ 	.word	0x000009b0
        /*0500*/ 	.word	0x000000ff
        /*0504*/ 	.word	0x00000100
        /*0508*/ 	.short	0x0100
        /*050a*/ 	.byte	0x05
	.zero		1


	//   ....[65]....
        /*050c*/ 	.word	0x000009c0
        /*0510*/ 	.word	0x000000ff
        /*0514*/ 	.word	0x00000278
        /*0518*/ 	.short	0x0100
        /*051a*/ 	.byte	0x05
	.zero		1


	//   ....[66]....
        /*051c*/ 	.word	0x000009d0
        /*0520*/ 	.word	0x000000ff
        /*0524*/ 	.word	0x00000108
        /*0528*/ 	.short	0x0100
        /*052a*/ 	.byte	0x05
	.zero		1


	//   ....[67]....
        /*052c*/ 	.word	0x000009e0
        /*0530*/ 	.word	0x000000ff
        /*0534*/ 	.word	0x00000280
        /*0538*/ 	.short	0x0100
        /*053a*/ 	.byte	0x05
	.zero		1


	//   ....[68]....
        /*053c*/ 	.word	0x000009f0
        /*0540*/ 	.word	0x000000ff
        /*0544*/ 	.word	0x00000110
        /*0548*/ 	.short	0x0100
        /*054a*/ 	.byte	0x05
	.zero		1


	//   ....[69]....
        /*054c*/ 	.word	0x00000a00
        /*0550*/ 	.word	0x000000ff
        /*0554*/ 	.word	0x00000288
        /*0558*/ 	.short	0x0100
        /*055a*/ 	.byte	0x05
	.zero		1


	//   ....[70]....
        /*055c*/ 	.word	0x00000a10
        /*0560*/ 	.word	0x000000ff
        /*0564*/ 	.word	0x00000118
        /*0568*/ 	.short	0x0100
        /*056a*/ 	.byte	0x05
	.zero		1


	//   ....[71]....
        /*056c*/ 	.word	0x00000a20
        /*0570*/ 	.word	0x000000ff
        /*0574*/ 	.word	0x00000290
        /*0578*/ 	.short	0x0100
        /*057a*/ 	.byte	0x05
	.zero		1


	//   ....[72]....
        /*057c*/ 	.word	0x00000a30
        /*0580*/ 	.word	0x000000ff
        /*0584*/ 	.word	0x00000120
        /*0588*/ 	.short	0x0100
        /*058a*/ 	.byte	0x05
	.zero		1


	//   ....[73]....
        /*058c*/ 	.word	0x00000a40
        /*0590*/ 	.word	0x000000ff
        /*0594*/ 	.word	0x00000298
        /*0598*/ 	.short	0x0100
        /*059a*/ 	.byte	0x05
	.zero		1


	//   ....[74]....
        /*059c*/ 	.word	0x00000a50
        /*05a0*/ 	.word	0x000000ff
        /*05a4*/ 	.word	0x00000128
        /*05a8*/ 	.short	0x0100
        /*05aa*/ 	.byte	0x05
	.zero		1


	//   ....[75]....
        /*05ac*/ 	.word	0x00000a60
        /*05b0*/ 	.word	0x000000ff
        /*05b4*/ 	.word	0x000002a0
        /*05b8*/ 	.short	0x0100
        /*05ba*/ 	.byte	0x05
	.zero		1


	//   ....[76]....
        /*05bc*/ 	.word	0x00000a70
        /*05c0*/ 	.word	0x000000ff
        /*05c4*/ 	.word	0x00000130
        /*05c8*/ 	.short	0x0100
        /*05ca*/ 	.byte	0x05
	.zero		1


	//   ....[77]....
        /*05cc*/ 	.word	0x00000a80
        /*05d0*/ 	.word	0x000000ff
        /*05d4*/ 	.word	0x000002a8
        /*05d8*/ 	.short	0x0100
        /*05da*/ 	.byte	0x05
	.zero		1


	//   ....[78]....
        /*05dc*/ 	.word	0x00000a90
        /*05e0*/ 	.word	0x000000ff
        /*05e4*/ 	.word	0x00000138
        /*05e8*/ 	.short	0x0100
        /*05ea*/ 	.byte	0x05
	.zero		1


	//   ....[79]....
        /*05ec*/ 	.word	0x00000aa0
        /*05f0*/ 	.word	0x000000ff
        /*05f4*/ 	.word	0x000002b0
        /*05f8*/ 	.short	0x0100
        /*05fa*/ 	.byte	0x05
	.zero		1


	//   ....[80]....
        /*05fc*/ 	.word	0x00000ab0
        /*0600*/ 	.word	0x000000ff
        /*0604*/ 	.word	0x00000140
        /*0608*/ 	.short	0x0100
        /*060a*/ 	.byte	0x05
	.zero		1


	//   ....[81]....
        /*060c*/ 	.word	0x00000ac0
        /*0610*/ 	.word	0x000000ff
        /*0614*/ 	.word	0x000002b8
        /*0618*/ 	.short	0x0100
        /*061a*/ 	.byte	0x05
	.zero		1


	//   ....[82]....
        /*061c*/ 	.word	0x00000ad0
        /*0620*/ 	.word	0x000000ff
        /*0624*/ 	.word	0x00000148
        /*0628*/ 	.short	0x0100
        /*062a*/ 	.byte	0x05
	.zero		1


	//   ....[83]....
        /*062c*/ 	.word	0x00000ae0
        /*0630*/ 	.word	0x000000ff
        /*0634*/ 	.word	0x000002c0
        /*0638*/ 	.short	0x0100
        /*063a*/ 	.byte	0x05
	.zero		1


	//   ....[84]....
        /*063c*/ 	.word	0x00000af0
        /*0640*/ 	.word	0x000000ff
        /*0644*/ 	.word	0x00000150
        /*0648*/ 	.short	0x0100
        /*064a*/ 	.byte	0x05
	.zero		1


	//   ....[85]....
        /*064c*/ 	.word	0x00000b00
        /*0650*/ 	.word	0x000000ff
        /*0654*/ 	.word	0x000002c8
        /*0658*/ 	.short	0x0100
        /*065a*/ 	.byte	0x05
	.zero		1


	//   ....[86]....
        /*065c*/ 	.word	0x00000b10
        /*0660*/ 	.word	0x000000ff
        /*0664*/ 	.word	0x00000158
        /*0668*/ 	.short	0x0100
        /*066a*/ 	.byte	0x05
	.zero		1


	//   ....[87]....
        /*066c*/ 	.word	0x00000b20
        /*0670*/ 	.word	0x000000ff
        /*0674*/ 	.word	0x000002d0
        /*0678*/ 	.short	0x0100
        /*067a*/ 	.byte	0x05
	.zero		1


	//   ....[88]....
        /*067c*/ 	.word	0x00000b30
        /*0680*/ 	.word	0x000000ff
        /*0684*/ 	.word	0x00000160
        /*0688*/ 	.short	0x0100
        /*068a*/ 	.byte	0x05
	.zero		1


	//   ....[89]....
        /*068c*/ 	.word	0x00000b40
        /*0690*/ 	.word	0x000000ff
        /*0694*/ 	.word	0x000002d8
        /*0698*/ 	.short	0x0100
        /*069a*/ 	.byte	0x05
	.zero		1


	//   ....[90]....
        /*069c*/ 	.word	0x00000b50
        /*06a0*/ 	.word	0x000000ff
        /*06a4*/ 	.word	0x00000168
        /*06a8*/ 	.short	0x0100
        /*06aa*/ 	.byte	0x05
	.zero		1


	//   ....[91]....
        /*06ac*/ 	.word	0x00000b60
        /*06b0*/ 	.word	0x000000ff
        /*06b4*/ 	.word	0x000002e0
        /*06b8*/ 	.short	0x0100
        /*06ba*/ 	.byte	0x05
	.zero		1


	//   ....[92]....
        /*06bc*/ 	.word	0x00000b70
        /*06c0*/ 	.word	0x000000ff
        /*06c4*/ 	.word	0x00000170
        /*06c8*/ 	.short	0x0100
        /*06ca*/ 	.byte	0x05
	.zero		1


	//   ....[93]....
        /*06cc*/ 	.word	0x00000b80
        /*06d0*/ 	.word	0x000000ff
        /*06d4*/ 	.word	0x000002e8
        /*06d8*/ 	.short	0x0100
        /*06da*/ 	.byte	0x05
	.zero		1


	//   ....[94]....
        /*06dc*/ 	.word	0x00000cc0
        /*06e0*/ 	.word	0x000000ff
        /*06e4*/ 	.word	0x000002f0
        /*06e8*/ 	.short	0x0100
        /*06ea*/ 	.byte	0x07
	.zero		1


	//   ....[95]....
        /*06ec*/ 	.word	0x00000cd0
        /*06f0*/ 	.word	0x000000ff
        /*06f4*/ 	.word	0x000002f8
        /*06f8*/ 	.short	0x0100
        /*06fa*/ 	.byte	0x07
	.zero		1


	//   ....[96]....
        /*06fc*/ 	.word	0x00000dc0
        /*0700*/ 	.word	0x000000ff
        /*0704*/ 	.word	0x00000300
        /*0708*/ 	.short	0x0100
        /*070a*/ 	.byte	0x05
	.zero		1


	//   ....[97]....
        /*070c*/ 	.word	0x00000dd0
        /*0710*/ 	.word	0x000000ff
        /*0714*/ 	.word	0x00000308
        /*0718*/ 	.short	0x0100
        /*071a*/ 	.byte	0x05
	.zero		1


	//   ....[98]....
        /*071c*/ 	.word	0x00000f10
        /*0720*/ 	.word	0x000000ff
        /*0724*/ 	.word	0x00000310
        /*0728*/ 	.short	0x0100
        /*072a*/ 	.byte	0x05
	.zero		1


	//   ....[99]....
        /*072c*/ 	.word	0x00000f20
        /*0730*/ 	.word	0x000000ff
        /*0734*/ 	.word	0x00000320
        /*0738*/ 	.short	0x0100
        /*073a*/ 	.byte	0x05
	.zero		1


	//   ....[100]....
        /*073c*/ 	.word	0x00000f30
        /*0740*/ 	.word	0x000000ff
        /*0744*/ 	.word	0x00000318
        /*0748*/ 	.short	0x0100
        /*074a*/ 	.byte	0x05
	.zero		1


	//   ....[101]....
        /*074c*/ 	.word	0x00000f40
        /*0750*/ 	.word	0x000000ff
        /*0754*/ 	.word	0x00000328
        /*0758*/ 	.short	0x0100
        /*075a*/ 	.byte	0x05
	.zero		1


	//   ....[102]....
        /*075c*/ 	.word	0x00001070
        /*0760*/ 	.word	0x000000ff
        /*0764*/ 	.word	0x00000330
        /*0768*/ 	.short	0x0100
        /*076a*/ 	.byte	0x07
	.zero		1


	//   ....[103]....
        /*076c*/ 	.word	0x00001080
        /*0770*/ 	.word	0x000000ff
        /*0774*/ 	.word	0x00000350
        /*0778*/ 	.short	0x0100
        /*077a*/ 	.byte	0x07
	.zero		1


	//   ....[104]....
        /*077c*/ 	.word	0x00001090
        /*0780*/ 	.word	0x000000ff
        /*0784*/ 	.word	0x00000338
        /*0788*/ 	.short	0x0100
        /*078a*/ 	.byte	0x07
	.zero		1


	//   ....[105]....
        /*078c*/ 	.word	0x000010a0
        /*0790*/ 	.word	0x000000ff
        /*0794*/ 	.word	0x00000358
        /*0798*/ 	.short	0x0100
        /*079a*/ 	.byte	0x07
	.zero		1


	//   ....[106]....
        /*079c*/ 	.word	0x000010b0
        /*07a0*/ 	.word	0x000000ff
        /*07a4*/ 	.word	0x00000340
        /*07a8*/ 	.short	0x0100
        /*07aa*/ 	.byte	0x07
	.zero		1


	//   ....[107]....
        /*07ac*/ 	.word	0x000010c0
        /*07b0*/ 	.word	0x000000ff
        /*07b4*/ 	.word	0x00000360
        /*07b8*/ 	.short	0x0100
        /*07ba*/ 	.byte	0x07
	.zero		1


	//   ....[108]....
        /*07bc*/ 	.word	0x000010d0
        /*07c0*/ 	.word	0x000000ff
        /*07c4*/ 	.word	0x00000348
        /*07c8*/ 	.short	0x0100
        /*07ca*/ 	.byte	0x07
	.zero		1


	//   ....[109]....
        /*07cc*/ 	.word	0x000010e0
        /*07d0*/ 	.word	0x000000ff
        /*07d4*/ 	.word	0x00000368
        /*07d8*/ 	.short	0x0100
        /*07da*/ 	.byte	0x07
	.zero		1


	//   ....[110]....
        /*07dc*/ 	.word	0x000011d0
        /*07e0*/ 	.word	0x000000ff
        /*07e4*/ 	.word	0x00000370
        /*07e8*/ 	.short	0x0100
        /*07ea*/ 	.byte	0x05
	.zero		1


	//   ....[111]....
        /*07ec*/ 	.word	0x000011e0
        /*07f0*/ 	.word	0x000000ff
        /*07f4*/ 	.word	0x00000380
        /*07f8*/ 	.short	0x0100
        /*07fa*/ 	.byte	0x05
	.zero		1


	//   ....[112]....
        /*07fc*/ 	.word	0x000011f0
        /*0800*/ 	.word	0x000000ff
        /*0804*/ 	.word	0x00000378
        /*0808*/ 	.short	0x0100
        /*080a*/ 	.byte	0x05
	.zero		1


	//   ....[113]....
        /*080c*/ 	.word	0x00001200
        /*0810*/ 	.word	0x000000ff
        /*0814*/ 	.word	0x00000388
        /*0818*/ 	.short	0x0100
        /*081a*/ 	.byte	0x05
	.zero		1


	//   ....[114]....
        /*081c*/ 	.word	0x00001ad0
        /*0820*/ 	.word	0x00000003
        /*0824*/ 	.word	0x00000380
        /*0828*/ 	.short	0x010a
        /*082a*/ 	.byte	0xff
	.zero		1


	//   ....[115]....
        /*082c*/ 	.word	0x00001b00
        /*0830*/ 	.word	0x00000003
        /*0834*/ 	.word	0x00000370
        /*0838*/ 	.short	0x0101
        /*083a*/ 	.byte	0xff
	.zero		1


	//   ....[116]....
        /*083c*/ 	.word	0x00001bd0
        /*0840*/ 	.word	0x000000ff
        /*0844*/ 	.word	0x00000178
        /*0848*/ 	.short	0x010a
        /*084a*/ 	.byte	0x05
	.zero		1


	//   ....[117]....
        /*084c*/ 	.word	0x00001c70
        /*0850*/ 	.word	0x000000ff
        /*0854*/ 	.word	0x00000178
        /*0858*/ 	.short	0x010a
        /*085a*/ 	.byte	0x21
	.zero		1


	//   ....[118]....
        /*085c*/ 	.word	0x00001dc0
        /*0860*/ 	.word	0x000000ff
        /*0864*/ 	.word	0x00000178
        /*0868*/ 	.short	0x010a
        /*086a*/ 	.byte	0x08
	.zero		1


	//   ....[119]....
        /*086c*/ 	.word	0x00001ed0
        /*0870*/ 	.word	0x000000ff
        /*0874*/ 	.word	0x00000308
        /*0878*/ 	.short	0x0101
        /*087a*/ 	.byte	0x04
	.zero		1


	//   ....[120]....
        /*087c*/ 	.word	0x00001ef0
        /*0880*/ 	.word	0x000000ff
        /*0884*/ 	.word	0x00000178
        /*0888*/ 	.short	0x010a
        /*088a*/ 	.byte	0x05
	.zero		1


	//   ....[121]....
        /*088c*/ 	.word	0x00001f70
        /*0890*/ 	.word	0x000000ff
        /*0894*/ 	.word	0x00000178
        /*0898*/ 	.short	0x010a
        /*089a*/ 	.byte	0x11
	.zero		1


	//   ....[122]....
        /*089c*/ 	.word	0x000020c0
        /*08a0*/ 	.word	0x000000ff
        /*08a4*/ 	.word	0x00000178
        /*08a8*/ 	.short	0x010a
        /*08aa*/ 	.byte	0x08
	.zero		1


	//   ....[123]....
        /*08ac*/ 	.word	0x00002200
        /*08b0*/ 	.word	0x00000002
        /*08b4*/ 	.word	0x00000310
        /*08b8*/ 	.short	0x010a
        /*08ba*/ 	.byte	0xff
	.zero		1


	//   ....[124]....
        /*08bc*/ 	.word	0x000022c0
        /*08c0*/ 	.word	0x00000002
        /*08c4*/ 	.word	0x00000000
        /*08c8*/ 	.short	0x0101
        /*08ca*/ 	.byte	0xff
	.zero		1


	//   ....[125]....
        /*08cc*/ 	.word	0x00002820
        /*08d0*/ 	.word	0x000000ff
        /*08d4*/ 	.word	0x00000000
        /*08d8*/ 	.short	0x010a
        /*08da*/ 	.byte	0x05
	.zero		1


	//   ....[126]....
        /*08dc*/ 	.word	0x000028b0
        /*08e0*/ 	.word	0x000000ff
        /*08e4*/ 	.word	0x00000000
        /*08e8*/ 	.short	0x010a
        /*08ea*/ 	.byte	0x05
	.zero		1


	//   ....[127]....
        /*08ec*/ 	.word	0x00002940
        /*08f0*/ 	.word	0x000000ff
        /*08f4*/ 	.word	0x00000000
        /*08f8*/ 	.short	0x010a
        /*08fa*/ 	.byte	0x05
	.zero		1


	//   ....[128]....
        /*08fc*/ 	.word	0x000029d0
        /*0900*/ 	.word	0x000000ff
        /*0904*/ 	.word	0x00000000
        /*0908*/ 	.short	0x010a
        /*090a*/ 	.byte	0x05
	.zero		1


	//   ....[129]....
        /*090c*/ 	.word	0x00002a60
        /*0910*/ 	.word	0x000000ff
        /*0914*/ 	.word	0x00000000
        /*0918*/ 	.short	0x010a
        /*091a*/ 	.byte	0x05
	.zero		1


	//   ....[130]....
        /*091c*/ 	.word	0x00002af0
        /*0920*/ 	.word	0x000000ff
        /*0924*/ 	.word	0x00000000
        /*0928*/ 	.short	0x010a
        /*092a*/ 	.byte	0x05
	.zero		1


	//   ....[131]....
        /*092c*/ 	.word	0x00002b80
        /*0930*/ 	.word	0x000000ff
        /*0934*/ 	.word	0x00000000
        /*0938*/ 	.short	0x010a
        /*093a*/ 	.byte	0x05
	.zero		1


	//   ....[132]....
        /*093c*/ 	.word	0x00002c10
        /*0940*/ 	.word	0x000000ff
        /*0944*/ 	.word	0x00000000
        /*0948*/ 	.short	0x010a
        /*094a*/ 	.byte	0x05
	.zero		1


	//   ....[133]....
        /*094c*/ 	.word	0x00002ca0
        /*0950*/ 	.word	0x000000ff
        /*0954*/ 	.word	0x00000000
        /*0958*/ 	.short	0x010a
        /*095a*/ 	.byte	0x05
	.zero		1


	//   ....[134]....
        /*095c*/ 	.word	0x00002d30
        /*0960*/ 	.word	0x000000ff
        /*0964*/ 	.word	0x00000000
        /*0968*/ 	.short	0x010a
        /*096a*/ 	.byte	0x05
	.zero		1


	//   ....[135]....
        /*096c*/ 	.word	0x00002dc0
        /*0970*/ 	.word	0x000000ff
        /*0974*/ 	.word	0x00000000
        /*0978*/ 	.short	0x010a
        /*097a*/ 	.byte	0x05
	.zero		1


	//   ....[136]....
        /*097c*/ 	.word	0x00002e50
        /*0980*/ 	.word	0x000000ff
        /*0984*/ 	.word	0x00000000
        /*0988*/ 	.short	0x010a
        /*098a*/ 	.byte	0x05
	.zero		1


	//   ....[137]....
        /*098c*/ 	.word	0x00002ee0
        /*0990*/ 	.word	0x000000ff
        /*0994*/ 	.word	0x00000000
        /*0998*/ 	.short	0x010a
        /*099a*/ 	.byte	0x05
	.zero		1


	//   ....[138]....
        /*099c*/ 	.word	0x00002f70
        /*09a0*/ 	.word	0x000000ff
        /*09a4*/ 	.word	0x00000000
        /*09a8*/ 	.short	0x010a
        /*09aa*/ 	.byte	0x05
	.zero		1


	//   ....[139]....
        /*09ac*/ 	.word	0x00003000
        /*09b0*/ 	.word	0x000000ff
        /*09b4*/ 	.word	0x00000000
        /*09b8*/ 	.short	0x010a
        /*09ba*/ 	.byte	0x05
	.zero		1


	//   ....[140]....
        /*09bc*/ 	.word	0x00003090
        /*09c0*/ 	.word	0x000000ff
        /*09c4*/ 	.word	0x00000000
        /*09c8*/ 	.short	0x010a
        /*09ca*/ 	.byte	0x05
	.zero		1


	//   ....[141]....
        /*09cc*/ 	.word	0x00003120
        /*09d0*/ 	.word	0x000000ff
        /*09d4*/ 	.word	0x00000000
        /*09d8*/ 	.short	0x010a
        /*09da*/ 	.byte	0x05
	.zero		1


	//   ....[142]....
        /*09dc*/ 	.word	0x000031b0
        /*09e0*/ 	.word	0x000000ff
        /*09e4*/ 	.word	0x00000000
        /*09e8*/ 	.short	0x010a
        /*09ea*/ 	.byte	0x05
	.zero		1


	//   ....[143]....
        /*09ec*/ 	.word	0x00003240
        /*09f0*/ 	.word	0x000000ff
        /*09f4*/ 	.word	0x00000000
        /*09f8*/ 	.short	0x010a
        /*09fa*/ 	.byte	0x05
	.zero		1


	//   ....[144]....
        /*09fc*/ 	.word	0x000032d0
        /*0a00*/ 	.word	0x000000ff
        /*0a04*/ 	.word	0x00000000
        /*0a08*/ 	.short	0x010a
        /*0a0a*/ 	.byte	0x05
	.zero		1


	//   ....[145]....
        /*0a0c*/ 	.word	0x00003360
        /*0a10*/ 	.word	0x000000ff
        /*0a14*/ 	.word	0x00000000
        /*0a18*/ 	.short	0x010a
        /*0a1a*/ 	.byte	0x05
	.zero		1


	//   ....[146]....
        /*0a1c*/ 	.word	0x000033f0
        /*0a20*/ 	.word	0x000000ff
        /*0a24*/ 	.word	0x00000000
        /*0a28*/ 	.short	0x010a
        /*0a2a*/ 	.byte	0x05
	.zero		1


	//   ....[147]....
        /*0a2c*/ 	.word	0x00003480
        /*0a30*/ 	.word	0x000000ff
        /*0a34*/ 	.word	0x00000000
        /*0a38*/ 	.short	0x010a
        /*0a3a*/ 	.byte	0x05
	.zero		1


	//   ....[148]....
        /*0a3c*/ 	.word	0x00003510
        /*0a40*/ 	.word	0x000000ff
        /*0a44*/ 	.word	0x00000000
        /*0a48*/ 	.short	0x010a
        /*0a4a*/ 	.byte	0x05
	.zero		1


	//   ....[149]....
        /*0a4c*/ 	.word	0x000035a0
        /*0a50*/ 	.word	0x000000ff
        /*0a54*/ 	.word	0x00000000
        /*0a58*/ 	.short	0x010a
        /*0a5a*/ 	.byte	0x05
	.zero		1


	//   ....[150]....
        /*0a5c*/ 	.word	0x00003630
        /*0a60*/ 	.word	0x000000ff
        /*0a64*/ 	.word	0x00000000
        /*0a68*/ 	.short	0x010a
        /*0a6a*/ 	.byte	0x05
	.zero		1


	//   ....[151]....
        /*0a6c*/ 	.word	0x000036c0
        /*0a70*/ 	.word	0x000000ff
        /*0a74*/ 	.word	0x00000000
        /*0a78*/ 	.short	0x010a
        /*0a7a*/ 	.byte	0x05
	.zero		1


	//   ....[152]....
        /*0a7c*/ 	.word	0x00003750
        /*0a80*/ 	.word	0x000000ff
        /*0a84*/ 	.word	0x00000000
        /*0a88*/ 	.short	0x010a
        /*0a8a*/ 	.byte	0x05
	.zero		1


	//   ....[153]....
        /*0a8c*/ 	.word	0x000037e0
        /*0a90*/ 	.word	0x000000ff
        /*0a94*/ 	.word	0x00000000
        /*0a98*/ 	.short	0x010a
        /*0a9a*/ 	.byte	0x05
	.zero		1


	//   ....[154]....
        /*0a9c*/ 	.word	0x00003870
        /*0aa0*/ 	.word	0x000000ff
        /*0aa4*/ 	.word	0x00000000
        /*0aa8*/ 	.short	0x010a
        /*0aaa*/ 	.byte	0x05
	.zero		1


	//   ....[155]....
        /*0aac*/ 	.word	0x00003900
        /*0ab0*/ 	.word	0x000000ff
        /*0ab4*/ 	.word	0x00000000
        /*0ab8*/ 	.short	0x010a
        /*0aba*/ 	.byte	0x05
	.zero		1


	//   ....[156]....
        /*0abc*/ 	.word	0x00003990
        /*0ac0*/ 	.word	0x000000ff
        /*0ac4*/ 	.word	0x00000000
        /*0ac8*/ 	.short	0x010a
        /*0aca*/ 	.byte	0x05
	.zero		1


	//   ....[157]....
        /*0acc*/ 	.word	0x00003a20
        /*0ad0*/ 	.word	0x000000ff
        /*0ad4*/ 	.word	0x00000000
        /*0ad8*/ 	.short	0x010a
        /*0ada*/ 	.byte	0x05
	.zero		1


	//   ....[158]....
        /*0adc*/ 	.word	0x00003ab0
        /*0ae0*/ 	.word	0x000000ff
        /*0ae4*/ 	.word	0x00000000
        /*0ae8*/ 	.short	0x010a
        /*0aea*/ 	.byte	0x05
	.zero		1


	//   ....[159]....
        /*0aec*/ 	.word	0x00003b40
        /*0af0*/ 	.word	0x000000ff
        /*0af4*/ 	.word	0x00000000
        /*0af8*/ 	.short	0x010a
        /*0afa*/ 	.byte	0x05
	.zero		1


	//   ....[160]....
        /*0afc*/ 	.word	0x00003bd0
        /*0b00*/ 	.word	0x000000ff
        /*0b04*/ 	.word	0x00000000
        /*0b08*/ 	.short	0x010a
        /*0b0a*/ 	.byte	0x05
	.zero		1


	//   ....[161]....
        /*0b0c*/ 	.word	0x00003c60
        /*0b10*/ 	.word	0x000000ff
        /*0b14*/ 	.word	0x00000000
        /*0b18*/ 	.short	0x010a
        /*0b1a*/ 	.byte	0x05
	.zero		1


	//   ....[162]....
        /*0b1c*/ 	.word	0x00003cf0
        /*0b20*/ 	.word	0x000000ff
        /*0b24*/ 	.word	0x00000000
        /*0b28*/ 	.short	0x010a
        /*0b2a*/ 	.byte	0x05
	.zero		1


	//   ....[163]....
        /*0b2c*/ 	.word	0x00003d80
        /*0b30*/ 	.word	0x000000ff
        /*0b34*/ 	.word	0x00000000
        /*0b38*/ 	.short	0x010a
        /*0b3a*/ 	.byte	0x05
	.zero		1


	//   ....[164]....
        /*0b3c*/ 	.word	0x00003e10
        /*0b40*/ 	.word	0x000000ff
        /*0b44*/ 	.word	0x00000000
        /*0b48*/ 	.short	0x010a
        /*0b4a*/ 	.byte	0x05
	.zero		1


	//   ....[165]....
        /*0b4c*/ 	.word	0x00003ea0
        /*0b50*/ 	.word	0x000000ff
        /*0b54*/ 	.word	0x00000000
        /*0b58*/ 	.short	0x010a
        /*0b5a*/ 	.byte	0x05
	.zero		1


	//   ....[166]....
        /*0b5c*/ 	.word	0x00003f30
        /*0b60*/ 	.word	0x000000ff
        /*0b64*/ 	.word	0x00000000
        /*0b68*/ 	.short	0x010a
        /*0b6a*/ 	.byte	0x05
	.zero		1


	//   ....[167]....
        /*0b6c*/ 	.word	0x00003fc0
        /*0b70*/ 	.word	0x000000ff
        /*0b74*/ 	.word	0x00000000
        /*0b78*/ 	.short	0x010a
        /*0b7a*/ 	.byte	0x05
	.zero		1


	//   ....[168]....
        /*0b7c*/ 	.word	0x00004050
        /*0b80*/ 	.word	0x000000ff
        /*0b84*/ 	.word	0x00000000
        /*0b88*/ 	.short	0x010a
        /*0b8a*/ 	.byte	0x05
	.zero		1


	//   ....[169]....
        /*0b8c*/ 	.word	0x000040e0
        /*0b90*/ 	.word	0x000000ff
        /*0b94*/ 	.word	0x00000000
        /*0b98*/ 	.short	0x010a
        /*0b9a*/ 	.byte	0x05
	.zero		1


	//   ....[170]....
        /*0b9c*/ 	.word	0x00004170
        /*0ba0*/ 	.word	0x000000ff
        /*0ba4*/ 	.word	0x00000000
        /*0ba8*/ 	.short	0x010a
        /*0baa*/ 	.byte	0x05
	.zero		1


	//   ....[171]....
        /*0bac*/ 	.word	0x00004210
        /*0bb0*/ 	.word	0x00000000
        /*0bb4*/ 	.word	0x00000000
        /*0bb8*/ 	.short	0x010a
        /*0bba*/ 	.byte	0xff
	.zero		1


	//   ....[172]....
        /*0bbc*/ 	.word	0x00004330
        /*0bc0*/ 	.word	0x00000000
        /*0bc4*/ 	.word	0x00000370
        /*0bc8*/ 	.short	0x010a
        /*0bca*/ 	.byte	0xff
	.zero		1


	//   ....[173]....
        /*0bcc*/ 	.word	0x00004390
        /*0bd0*/ 	.word	0x00000004
        /*0bd4*/ 	.word	0x00000000
        /*0bd8*/ 	.short	0x0101
        /*0bda*/ 	.byte	0xff
	.zero		1


	//   ....[174]....
        /*0bdc*/ 	.word	0x000043b0
        /*0be0*/ 	.word	0x000000ff
        /*0be4*/ 	.word	0x00000320
        /*0be8*/ 	.short	0x010a
        /*0bea*/ 	.byte	0x05
	.zero		1


	//   ....[175]....
        /*0bec*/ 	.word	0x000044d0
        /*0bf0*/ 	.word	0x00000000
        /*0bf4*/ 	.word	0x00000310
        /*0bf8*/ 	.short	0x010a
        /*0bfa*/ 	.byte	0xff
	.zero		1


	//   ....[176]....
        /*0bfc*/ 	.word	0x000045e0
        /*0c00*/ 	.word	0x00000000
        /*0c04*/ 	.word	0x00000000
        /*0c08*/ 	.short	0x0101
        /*0c0a*/ 	.byte	0xff
	.zero		1


	//   ....[177]....
        /*0c0c*/ 	.word	0x00004670
        /*0c10*/ 	.word	0x000000ff
        /*0c14*/ 	.word	0x00000320
        /*0c18*/ 	.short	0x0106
        /*0c1a*/ 	.byte	0x05
	.zero		1


	//   ....[178]....
        /*0c1c*/ 	.word	0x00004690
        /*0c20*/ 	.word	0x000000ff
        /*0c24*/ 	.word	0x00000320
        /*0c28*/ 	.short	0x010a
        /*0c2a*/ 	.byte	0x05
	.zero		1


	//   ....[179]....
        /*0c2c*/ 	.word	0x00004720
        /*0c30*/ 	.word	0x000000ff
        /*0c34*/ 	.word	0x00000320
        /*0c38*/ 	.short	0x0106
        /*0c3a*/ 	.byte	0x04
	.zero		1


	//   ....[180]....
        /*0c3c*/ 	.word	0x00004760
        /*0c40*/ 	.word	0x00000000
        /*0c44*/ 	.word	0x00000320
        /*0c48*/ 	.short	0x010a
        /*0c4a*/ 	.byte	0xff
	.zero		1


	//   ....[181]....
        /*0c4c*/ 	.word	0x00004c40
        /*0c50*/ 	.word	0x00000000
        /*0c54*/ 	.word	0x00000310
        /*0c58*/ 	.short	0x010a
        /*0c5a*/ 	.byte	0xff
	.zero		1


	//   ....[182]....
        /*0c5c*/ 	.word	0x00004d40
        /*0c60*/ 	.word	0x00000003
        /*0c64*/ 	.word	0x00000000
        /*0c68*/ 	.short	0x0101
        /*0c6a*/ 	.byte	0xff
	.zero		1


	//   ....[183]....
        /*0c6c*/ 	.word	0x00004d50
        /*0c70*/ 	.word	0x000000ff
        /*0c74*/ 	.word	0x00000000
        /*0c78*/ 	.short	0x010a
        /*0c7a*/ 	.byte	0x05
	.zero		1


	//   ....[184]....
        /*0c7c*/ 	.word	0x00004d70
        /*0c80*/ 	.word	0x000000ff
        /*0c84*/ 	.word	0x00000350
        /*0c88*/ 	.short	0x010a
        /*0c8a*/ 	.byte	0x0e
	.zero		1


	//   ....[185]....
        /*0c8c*/ 	.word	0x00004ea0
        /*0c90*/ 	.word	0x000000ff
        /*0c94*/ 	.word	0x00000000
        /*0c98*/ 	.short	0x010a
        /*0c9a*/ 	.byte	0x07
	.zero		1


	//   ....[186]....
        /*0c9c*/ 	.word	0x00004fb0
        /*0ca0*/ 	.word	0x000000ff
        /*0ca4*/ 	.word	0x00000000
        /*0ca8*/ 	.short	0x010a
        /*0caa*/ 	.byte	0x13
	.zero		1


	//   ....[187]....
        /*0cac*/ 	.word	0x00005180
        /*0cb0*/ 	.word	0x000000ff
        /*0cb4*/ 	.word	0x00000000
        /*0cb8*/ 	.short	0x010a
        /*0cba*/ 	.byte	0x05
	.zero		1


	//   ....[188]....
        /*0cbc*/ 	.word	0x00005210
        /*0cc0*/ 	.word	0x000000ff
        /*0cc4*/ 	.word	0x00000000
        /*0cc8*/ 	.short	0x010a
        /*0cca*/ 	.byte	0x05
	.zero		1


	//   ....[189]....
        /*0ccc*/ 	.word	0x000052a0
        /*0cd0*/ 	.word	0x000000ff
        /*0cd4*/ 	.word	0x00000000
        /*0cd8*/ 	.short	0x010a
        /*0cda*/ 	.byte	0x05
	.zero		1


	//   ....[190]....
        /*0cdc*/ 	.word	0x00005330
        /*0ce0*/ 	.word	0x000000ff
        /*0ce4*/ 	.word	0x00000000
        /*0ce8*/ 	.short	0x010a
        /*0cea*/ 	.byte	0x06
	.zero		1


	//   ....[191]....
        /*0cec*/ 	.word	0x00005780
        /*0cf0*/ 	.word	0x00000000
        /*0cf4*/ 	.word	0x00000310
        /*0cf8*/ 	.short	0x010a
        /*0cfa*/ 	.byte	0xff
	.zero		1


	//   ....[192]....
        /*0cfc*/ 	.word	0x00005870
        /*0d00*/ 	.word	0x00000000
        /*0d04*/ 	.word	0x00000000
        /*0d08*/ 	.short	0x0101
        /*0d0a*/ 	.byte	0xff
	.zero		1


	//   ....[193]....
        /*0d0c*/ 	.word	0x00005b90
        /*0d10*/ 	.word	0x000000ff
        /*0d14*/ 	.word	0x00000308
        /*0d18*/ 	.short	0x010a
        /*0d1a*/ 	.byte	0x07
	.zero		1


	//   ....[194]....
        /*0d1c*/ 	.word	0x00005d10
        /*0d20*/ 	.word	0x000000ff
        /*0d24*/ 	.word	0x000002f8
        /*0d28*/ 	.short	0x010a
        /*0d2a*/ 	.byte	0x07
	.zero		1


	//   ....[195]....
        /*0d2c*/ 	.word	0x000061d0
        /*0d30*/ 	.word	0x000000ff
        /*0d34*/ 	.word	0x000002f0
        /*0d38*/ 	.short	0x010b
        /*0d3a*/ 	.byte	0x07
	.zero		1


	//   ....[196]....
        /*0d3c*/ 	.word	0x00006200
        /*0d40*/ 	.word	0x000000ff
        /*0d44*/ 	.word	0x00000000
        /*0d48*/ 	.short	0x0101
        /*0d4a*/ 	.byte	0x25
	.zero		1


	//   ....[197]....
        /*0d4c*/ 	.word	0x00006250
        /*0d50*/ 	.word	0x00000000
        /*0d54*/ 	.word	0x000002f8
        /*0d58*/ 	.short	0x010a
        /*0d5a*/ 	.byte	0xff
	.zero		1


	//   ....[198]....
        /*0d5c*/ 	.word	0x000064f0
        /*0d60*/ 	.word	0x00000000
        /*0d64*/ 	.word	0x00000310
        /*0d68*/ 	.short	0x010a
        /*0d6a*/ 	.byte	0xff
	.zero		1


	//   ....[199]....
        /*0d6c*/ 	.word	0x000065c0
        /*0d70*/ 	.word	0x00000000
        /*0d74*/ 	.word	0x00000000
        /*0d78*/ 	.short	0x0101
        /*0d7a*/ 	.byte	0xff
	.zero		1


	//   ....[200]....
        /*0d7c*/ 	.word	0x00006c90
        /*0d80*/ 	.word	0x000000ff
        /*0d84*/ 	.word	0x000002f0
        /*0d88*/ 	.short	0x010a
        /*0d8a*/ 	.byte	0x2c
	.zero		1


	//   ....[201]....
        /*0d8c*/ 	.word	0x00006d00
        /*0d90*/ 	.word	0x000000ff
        /*0d94*/ 	.word	0x00000330
        /*0d98*/ 	.short	0x010a
        /*0d9a*/ 	.byte	0x32
	.zero		1


	//   ....[202]....
        /*0d9c*/ 	.word	0x00006db0
        /*0da0*/ 	.word	0x000000ff
        /*0da4*/ 	.word	0x000002f0
        /*0da8*/ 	.short	0x010a
        /*0daa*/ 	.byte	0x2c
	.zero		1


	//   ....[203]....
        /*0dac*/ 	.word	0x00006fb0
        /*0db0*/ 	.word	0x000000ff
        /*0db4*/ 	.word	0x00000000
        /*0db8*/ 	.short	0x0101
        /*0dba*/ 	.byte	0x04
	.zero		1


	//   ....[204]....
        /*0dbc*/ 	.word	0x00006fd0
        /*0dc0*/ 	.word	0x000000ff
        /*0dc4*/ 	.word	0x00000330
        /*0dc8*/ 	.short	0x010a
        /*0dca*/ 	.byte	0x32
	.zero		1


	//   ....[205]....
        /*0dcc*/ 	.word	0x00008100
        /*0dd0*/ 	.word	0x000000ff
        /*0dd4*/ 	.word	0x00000000
        /*0dd8*/ 	.short	0x0101
        /*0dda*/ 	.byte	0x05
	.zero		1


	//   ....[206]....
        /*0ddc*/ 	.word	0x000086c0
        /*0de0*/ 	.word	0x00000003
        /*0de4*/ 	.word	0x00000380
        /*0de8*/ 	.short	0x010a
        /*0dea*/ 	.byte	0xff
	.zero		1


	//   ....[207]....
        /*0dec*/ 	.word	0x00008720
        /*0df0*/ 	.word	0x00000002
        /*0df4*/ 	.word	0x00000178
        /*0df8*/ 	.short	0x010a
        /*0dfa*/ 	.byte	0xff
	.zero		1


	//   ....[208]....
        /*0dfc*/ 	.word	0x00008780
        /*0e00*/ 	.word	0x00000002
        /*0e04*/ 	.word	0x00000178
        /*0e08*/ 	.short	0x010a
        /*0e0a*/ 	.byte	0xff
	.zero		1


	//   ....[209]....
        /*0e0c*/ 	.word	0x000087d0
        /*0e10*/ 	.word	0x00000002
        /*0e14*/ 	.word	0x00000310
        /*0e18*/ 	.short	0x010a
        /*0e1a*/ 	.byte	0xff
	.zero		1


	//   ....[210]....
        /*0e1c*/ 	.word	0x00008830
        /*0e20*/ 	.word	0x00000000
        /*0e24*/ 	.word	0x00000000
        /*0e28*/ 	.short	0x010a
        /*0e2a*/ 	.byte	0xff
	.zero		1


	//   ....[211]....
        /*0e2c*/ 	.word	0x00008890
        /*0e30*/ 	.word	0x00000000
        /*0e34*/ 	.word	0x00000000
        /*0e38*/ 	.short	0x010a
        /*0e3a*/ 	.byte	0xff
	.zero		1


	//   ....[212]....
        /*0e3c*/ 	.word	0x000088f0
        /*0e40*/ 	.word	0x00000000
        /*0e44*/ 	.word	0x00000000
        /*0e48*/ 	.short	0x010a
        /*0e4a*/ 	.byte	0xff
	.zero		1


	//   ....[213]....
        /*0e4c*/ 	.word	0x00008950
        /*0e50*/ 	.word	0x00000000
        /*0e54*/ 	.word	0x00000000
        /*0e58*/ 	.short	0x010a
        /*0e5a*/ 	.byte	0xff
	.zero		1


	//   ....[214]....
        /*0e5c*/ 	.word	0x000089b0
        /*0e60*/ 	.word	0x00000000
        /*0e64*/ 	.word	0x00000000
        /*0e68*/ 	.short	0x010a
        /*0e6a*/ 	.byte	0xff
	.zero		1


	//   ....[215]....
        /*0e6c*/ 	.word	0x00008a10
        /*0e70*/ 	.word	0x00000000
        /*0e74*/ 	.word	0x00000000
        /*0e78*/ 	.short	0x010a
        /*0e7a*/ 	.byte	0xff
	.zero		1


	//   ....[216]....
        /*0e7c*/ 	.word	0x00008a70
        /*0e80*/ 	.word	0x00000000
        /*0e84*/ 	.word	0x00000000
        /*0e88*/ 	.short	0x010a
        /*0e8a*/ 	.byte	0xff
	.zero		1


	//   ....[217]....
        /*0e8c*/ 	.word	0x00008ad0
        /*0e90*/ 	.word	0x00000000
        /*0e94*/ 	.word	0x00000000
        /*0e98*/ 	.short	0x010a
        /*0e9a*/ 	.byte	0xff
	.zero		1


	//   ....[218]....
        /*0e9c*/ 	.word	0x00008b30
        /*0ea0*/ 	.word	0x00000000
        /*0ea4*/ 	.word	0x00000000
        /*0ea8*/ 	.short	0x010a
        /*0eaa*/ 	.byte	0xff
	.zero		1


	//   ....[219]....
        /*0eac*/ 	.word	0x00008b90
        /*0eb0*/ 	.word	0x00000000
        /*0eb4*/ 	.word	0x00000000
        /*0eb8*/ 	.short	0x010a
        /*0eba*/ 	.byte	0xff
	.zero		1


	//   ....[220]....
        /*0ebc*/ 	.word	0x00008bf0
        /*0ec0*/ 	.word	0x00000000
        /*0ec4*/ 	.word	0x00000000
        /*0ec8*/ 	.short	0x010a
        /*0eca*/ 	.byte	0xff
	.zero		1


	//   ....[221]....
        /*0ecc*/ 	.word	0x00008c50
        /*0ed0*/ 	.word	0x00000000
        /*0ed4*/ 	.word	0x00000000
        /*0ed8*/ 	.short	0x010a
        /*0eda*/ 	.byte	0xff
	.zero		1


	//   ....[222]....
        /*0edc*/ 	.word	0x00008cb0
        /*0ee0*/ 	.word	0x00000000
        /*0ee4*/ 	.word	0x00000000
        /*0ee8*/ 	.short	0x010a
        /*0eea*/ 	.byte	0xff
	.zero		1


	//   ....[223]....
        /*0eec*/ 	.word	0x00008d10
        /*0ef0*/ 	.word	0x00000000
        /*0ef4*/ 	.word	0x00000000
        /*0ef8*/ 	.short	0x010a
        /*0efa*/ 	.byte	0xff
	.zero		1


	//   ....[224]....
        /*0efc*/ 	.word	0x00008d70
        /*0f00*/ 	.word	0x00000000
        /*0f04*/ 	.word	0x00000000
        /*0f08*/ 	.short	0x010a
        /*0f0a*/ 	.byte	0xff
	.zero		1


	//   ....[225]....
        /*0f0c*/ 	.word	0x00008dd0
        /*0f10*/ 	.word	0x00000000
        /*0f14*/ 	.word	0x00000000
        /*0f18*/ 	.short	0x010a
        /*0f1a*/ 	.byte	0xff
	.zero		1


	//   ....[226]....
        /*0f1c*/ 	.word	0x00008e30
        /*0f20*/ 	.word	0x00000000
        /*0f24*/ 	.word	0x00000000
        /*0f28*/ 	.short	0x010a
        /*0f2a*/ 	.byte	0xff
	.zero		1


	//   ....[227]....
        /*0f2c*/ 	.word	0x00008e90
        /*0f30*/ 	.word	0x00000000
        /*0f34*/ 	.word	0x00000000
        /*0f38*/ 	.short	0x010a
        /*0f3a*/ 	.byte	0xff
	.zero		1


	//   ....[228]....
        /*0f3c*/ 	.word	0x00008ef0
        /*0f40*/ 	.word	0x00000000
        /*0f44*/ 	.word	0x00000000
        /*0f48*/ 	.short	0x010a
        /*0f4a*/ 	.byte	0xff
	.zero		1


	//   ....[229]....
        /*0f4c*/ 	.word	0x00008f50
        /*0f50*/ 	.word	0x00000000
        /*0f54*/ 	.word	0x00000000
        /*0f58*/ 	.short	0x010a
        /*0f5a*/ 	.byte	0xff
	.zero		1


	//   ....[230]....
        /*0f5c*/ 	.word	0x00008fb0
        /*0f60*/ 	.word	0x00000000
        /*0f64*/ 	.word	0x00000000
        /*0f68*/ 	.short	0x010a
        /*0f6a*/ 	.byte	0xff
	.zero		1


	//   ....[231]....
        /*0f6c*/ 	.word	0x00009010
        /*0f70*/ 	.word	0x00000000
        /*0f74*/ 	.word	0x00000000
        /*0f78*/ 	.short	0x010a
        /*0f7a*/ 	.byte	0xff
	.zero		1


	//   ....[232]....
        /*0f7c*/ 	.word	0x00009070
        /*0f80*/ 	.word	0x00000000
        /*0f84*/ 	.word	0x00000000
        /*0f88*/ 	.short	0x010a
        /*0f8a*/ 	.byte	0xff
	.zero		1


	//   ....[233]....
        /*0f8c*/ 	.word	0x000090d0
        /*0f90*/ 	.word	0x00000000
        /*0f94*/ 	.word	0x00000000
        /*0f98*/ 	.short	0x010a
        /*0f9a*/ 	.byte	0xff
	.zero		1


	//   ....[234]....
        /*0f9c*/ 	.word	0x00009130
        /*0fa0*/ 	.word	0x00000000
        /*0fa4*/ 	.word	0x00000000
        /*0fa8*/ 	.short	0x010a
        /*0faa*/ 	.byte	0xff
	.zero		1


	//   ....[235]....
        /*0fac*/ 	.word	0x00009190
        /*0fb0*/ 	.word	0x00000000
        /*0fb4*/ 	.word	0x00000000
        /*0fb8*/ 	.short	0x010a
        /*0fba*/ 	.byte	0xff
	.zero		1


	//   ....[236]....
        /*0fbc*/ 	.word	0x000091f0
        /*0fc0*/ 	.word	0x00000000
        /*0fc4*/ 	.word	0x00000000
        /*0fc8*/ 	.short	0x010a
        /*0fca*/ 	.byte	0xff
	.zero		1


	//   ....[237]....
        /*0fcc*/ 	.word	0x00009250
        /*0fd0*/ 	.word	0x00000000
        /*0fd4*/ 	.word	0x00000000
        /*0fd8*/ 	.short	0x010a
        /*0fda*/ 	.byte	0xff
	.zero		1


	//   ....[238]....
        /*0fdc*/ 	.word	0x000092b0
        /*0fe0*/ 	.word	0x00000000
        /*0fe4*/ 	.word	0x00000000
        /*0fe8*/ 	.short	0x010a
        /*0fea*/ 	.byte	0xff
	.zero		1


	//   ....[239]....
        /*0fec*/ 	.word	0x00009310
        /*0ff0*/ 	.word	0x00000000
        /*0ff4*/ 	.word	0x00000000
        /*0ff8*/ 	.short	0x010a
        /*0ffa*/ 	.byte	0xff
	.zero		1


	//   ....[240]....
        /*0ffc*/ 	.word	0x00009370
        /*1000*/ 	.word	0x00000000
        /*1004*/ 	.word	0x00000000
        /*1008*/ 	.short	0x010a
        /*100a*/ 	.byte	0xff
	.zero		1


	//   ....[241]....
        /*100c*/ 	.word	0x000093d0
        /*1010*/ 	.word	0x00000000
        /*1014*/ 	.word	0x00000000
        /*1018*/ 	.short	0x010a
        /*101a*/ 	.byte	0xff
	.zero		1


	//   ....[242]....
        /*101c*/ 	.word	0x00009430
        /*1020*/ 	.word	0x00000000
        /*1024*/ 	.word	0x00000000
        /*1028*/ 	.short	0x010a
        /*102a*/ 	.byte	0xff
	.zero		1


	//   ....[243]....
        /*102c*/ 	.word	0x00009490
        /*1030*/ 	.word	0x00000000
        /*1034*/ 	.word	0x00000000
        /*1038*/ 	.short	0x010a
        /*103a*/ 	.byte	0xff
	.zero		1


	//   ....[244]....
        /*103c*/ 	.word	0x000094f0
        /*1040*/ 	.word	0x00000000
        /*1044*/ 	.word	0x00000000
        /*1048*/ 	.short	0x010a
        /*104a*/ 	.byte	0xff
	.zero		1


	//   ....[245]....
        /*104c*/ 	.word	0x00009550
        /*1050*/ 	.word	0x00000000
        /*1054*/ 	.word	0x00000000
        /*1058*/ 	.short	0x010a
        /*105a*/ 	.byte	0xff
	.zero		1


	//   ....[246]....
        /*105c*/ 	.word	0x000095b0
        /*1060*/ 	.word	0x00000000
        /*1064*/ 	.word	0x00000000
        /*1068*/ 	.short	0x010a
        /*106a*/ 	.byte	0xff
	.zero		1


	//   ....[247]....
        /*106c*/ 	.word	0x00009610
        /*1070*/ 	.word	0x00000000
        /*1074*/ 	.word	0x00000000
        /*1078*/ 	.short	0x010a
        /*107a*/ 	.byte	0xff
	.zero		1


	//   ....[248]....
        /*107c*/ 	.word	0x00009670
        /*1080*/ 	.word	0x00000000
        /*1084*/ 	.word	0x00000000
        /*1088*/ 	.short	0x010a
        /*108a*/ 	.byte	0xff
	.zero		1


	//   ....[249]....
        /*108c*/ 	.word	0x000096d0
        /*1090*/ 	.word	0x00000000
        /*1094*/ 	.word	0x00000000
        /*1098*/ 	.short	0x010a
        /*109a*/ 	.byte	0xff
	.zero		1


	//   ....[250]....
        /*109c*/ 	.word	0x00009730
        /*10a0*/ 	.word	0x00000000
        /*10a4*/ 	.word	0x00000000
        /*10a8*/ 	.short	0x010a
        /*10aa*/ 	.byte	0xff
	.zero		1


	//   ....[251]....
        /*10ac*/ 	.word	0x00009790
        /*10b0*/ 	.word	0x00000000
        /*10b4*/ 	.word	0x00000000
        /*10b8*/ 	.short	0x010a
        /*10ba*/ 	.byte	0xff
	.zero		1


	//   ....[252]....
        /*10bc*/ 	.word	0x000097f0
        /*10c0*/ 	.word	0x00000000
        /*10c4*/ 	.word	0x00000000
        /*10c8*/ 	.short	0x010a
        /*10ca*/ 	.byte	0xff
	.zero		1


	//   ....[253]....
        /*10cc*/ 	.word	0x00009850
        /*10d0*/ 	.word	0x00000000
        /*10d4*/ 	.word	0x00000000
        /*10d8*/ 	.short	0x010a
        /*10da*/ 	.byte	0xff
	.zero		1


	//   ....[254]....
        /*10dc*/ 	.word	0x000098b0
        /*10e0*/ 	.word	0x00000000
        /*10e4*/ 	.word	0x00000000
        /*10e8*/ 	.short	0x010a
        /*10ea*/ 	.byte	0xff
	.zero		1


	//   ....[255]....
        /*10ec*/ 	.word	0x00009910
        /*10f0*/ 	.word	0x00000000
        /*10f4*/ 	.word	0x00000000
        /*10f8*/ 	.short	0x010a
        /*10fa*/ 	.byte	0xff
	.zero		1


	//   ....[0]....
        /*10fc*/ 	.word	0x00009960
        /*1100*/ 	.word	0x00000000
        /*1104*/ 	.word	0x00000370
        /*1108*/ 	.short	0x010a
        /*110a*/ 	.byte	0xff
	.zero		1


	//   ....[1]....
        /*110c*/ 	.word	0x000099c0
        /*1110*/ 	.word	0x00000000
        /*1114*/ 	.word	0x00000320
        /*1118*/ 	.short	0x010a
        /*111a*/ 	.byte	0xff
	.zero		1


	//   ....[2]....
        /*111c*/ 	.word	0x00009a10
        /*1120*/ 	.word	0x00000000
        /*1124*/ 	.word	0x00000310
        /*1128*/ 	.short	0x010a
        /*112a*/ 	.byte	0xff
	.zero		1


	//   ....[3]....
        /*112c*/ 	.word	0x00009a70
        /*1130*/ 	.word	0x00000000
        /*1134*/ 	.word	0x00000320
        /*1138*/ 	.short	0x010a
        /*113a*/ 	.byte	0xff
	.zero		1


	//   ....[4]....
        /*113c*/ 	.word	0x00009ac0
        /*1140*/ 	.word	0x00000000
        /*1144*/ 	.word	0x00000310
        /*1148*/ 	.short	0x010a
        /*114a*/ 	.byte	0xff
	.zero		1


	//   ....[5]....
        /*114c*/ 	.word	0x00009b20
        /*1150*/ 	.word	0x00000003
        /*1154*/ 	.word	0x00000350
        /*1158*/ 	.short	0x010a
        /*115a*/ 	.byte	0xff
	.zero		1


	//   ....[6]....
        /*115c*/ 	.word	0x00009b80
        /*1160*/ 	.word	0x00000000
        /*1164*/ 	.word	0x00000000
        /*1168*/ 	.short	0x010a
        /*116a*/ 	.byte	0xff
	.zero		1


	//   ....[7]....
        /*116c*/ 	.word	0x00009be0
        /*1170*/ 	.word	0x00000000
        /*1174*/ 	.word	0x00000000
        /*1178*/ 	.short	0x010a
        /*117a*/ 	.byte	0xff
	.zero		1


	//   ....[8]....
        /*117c*/ 	.word	0x00009c40
        /*1180*/ 	.word	0x00000000
        /*1184*/ 	.word	0x00000000
        /*1188*/ 	.short	0x010a
        /*118a*/ 	.byte	0xff
	.zero		1


	//   ....[9]....
        /*118c*/ 	.word	0x00009ca0
        /*1190*/ 	.word	0x00000000
        /*1194*/ 	.word	0x00000000
        /*1198*/ 	.short	0x010a
        /*119a*/ 	.byte	0xff
	.zero		1


	//   ....[10]....
        /*119c*/ 	.word	0x00009d00
        /*11a0*/ 	.word	0x00000000
        /*11a4*/ 	.word	0x00000000
        /*11a8*/ 	.short	0x010a
        /*11aa*/ 	.byte	0xff
	.zero		1


	//   ....[11]....
        /*11ac*/ 	.word	0x00009d50
        /*11b0*/ 	.word	0x00000000
        /*11b4*/ 	.word	0x00000310
        /*11b8*/ 	.short	0x010a
        /*11ba*/ 	.byte	0xff
	.zero		1


	//   ....[12]....
        /*11bc*/ 	.word	0x00009db0
        /*11c0*/ 	.word	0x00000000
        /*11c4*/ 	.word	0x00000308
        /*11c8*/ 	.short	0x010a
        /*11ca*/ 	.byte	0xff
	.zero		1


	//   ....[13]....
        /*11cc*/ 	.word	0x00009e10
        /*11d0*/ 	.word	0x00000000
        /*11d4*/ 	.word	0x000002f8
        /*11d8*/ 	.short	0x010a
        /*11da*/ 	.byte	0xff
	.zero		1


	//   ....[14]....
        /*11dc*/ 	.word	0x00009e60
        /*11e0*/ 	.word	0x00000000
        /*11e4*/ 	.word	0x00000310
        /*11e8*/ 	.short	0x010a
        /*11ea*/ 	.byte	0xff
	.zero		1


	//   ....[15]....
        /*11ec*/ 	.word	0x00009ec0
        /*11f0*/ 	.word	0x00000000
        /*11f4*/ 	.word	0x000002f0
        /*11f8*/ 	.short	0x010a
        /*11fa*/ 	.byte	0xff
	.zero		1


	//   ....[16]....
        /*11fc*/ 	.word	0x00009f20
        /*1200*/ 	.word	0x00000003
        /*1204*/ 	.word	0x00000330
        /*1208*/ 	.short	0x010a
        /*120a*/ 	.byte	0xff
	.zero		1


	//----- nvinfo : EIATTR_NUM_MBARRIERS
	.align		4
.L_44:
        /*120c*/ 	.byte	0x03, 0x38
        /*120e*/ 	.short	0x0072


	//----- nvinfo : EIATTR_EXIT_INSTR_OFFSETS
	.align		4
        /*1210*/ 	.byte	0x04, 0x1c
        /*1212*/ 	.short	(.L_46 - .L_45)


	//   ....[0]....
.L_45:
        /*1214*/ 	.word	0x00004240


	//   ....[1]....
        /*1218*/ 	.word	0x00004730


	//   ....[2]....
        /*121c*/ 	.word	0x00004790


	//   ....[3]....
        /*1220*/ 	.word	0x00005590


	//   ....[4]....
        /*1224*/ 	.word	0x00006280


	//   ....[5]....
        /*1228*/ 	.word	0x000062c0


	//   ....[6]....
        /*122c*/ 	.word	0x000086b0


	//----- nvinfo : EIATTR_MAX_THREADS
	.align		4
.L_46:
        /*1230*/ 	.byte	0x04, 0x05
        /*1232*/ 	.short	(.L_48 - .L_47)
.L_47:
        /*1234*/ 	.word	0x00000100
        /*1238*/ 	.word	0x00000001
        /*123c*/ 	.word	0x00000001


	//----- nvinfo : EIATTR_CRS_STACK_SIZE
	.align		4
.L_48:
        /*1240*/ 	.byte	0x04, 0x1e
        /*1242*/ 	.short	(.L_50 - .L_49)
.L_49:
        /*1244*/ 	.word	0x00000000


	//----- nvinfo : EIATTR_CBANK_PARAM_SIZE
	.align		4
.L_50:
        /*1248*/ 	.byte	0x03, 0x19
        /*124a*/ 	.short	0x0800


	//----- nvinfo : EIATTR_PARAM_CBANK
	.align		4
        /*124c*/ 	.byte	0x04, 0x0a
        /*124e*/ 	.short	(.L_52 - .L_51)
	.align		4
.L_51:
        /*1250*/ 	.word	index@(.nv.constant0._ZN7cutlass13device_kernelINS_4gemm6kernel13GemmUniversalIN4cute5tupleIJiiiiEEENS1_10collective13CollectiveMmaINS1_35MainloopSm100TmaUmmaWarpSpecializedILi47ELi2ELi4ENS5_IJNS4_1CILi1EEESB_SB_EEEEENS5_IJNSA_ILi64EEENSA_ILi80EEENSA_ILi32EEEEEEaNS5_IJlSB_lEEEaSI_NS4_8TiledMMAINS4_8MMA_AtomIJNS4_15SM100_MMA_S8_SSIaaiLi64ELi80ELNS4_4UMMA5MajorE0ELSN_0ELNSM_8SaturateE0EEEEEENS4_6LayoutISC_NS5_IJNSA_ILi0EEESS_SS_EEEEENS5_IJNS4_10UnderscoreESV_SV_EEEEENS4_13SM90_TMA_LOADENS4_14ComposedLayoutINS4_7SwizzleILi1ELi4ELi3EEENS4_18smem_ptr_flag_bitsILi8EEENSR_INS5_IJNSA_ILi8EEESG_EEENS5_IJSG_SB_EEEEEEEvNS4_8identityESY_S18_vS19_EENS_8epilogue10collective18CollectiveEpilogueINS1B_23Sm100TmaWarpSpecializedILi1ELi1ELi40ELb0ELb0EEEJSH_NS5_IJNSR_ISE_SB_EENSR_ISF_SB_EEEEEaSI_aSI_NS1B_6fusion15FusionCallbacksIS1F_NS1J_17LinearCombinationIaiaiLNS_15FloatRoundStyleE2EEESH_S1I_JEEENS4_5SM1004TMEM4LOAD25SM100_TMEM_LOAD_16dp32b8xESY_NSZ_INS10_ILi0ELi4ELi3EEES13_NSR_INS5_IJS14_NSA_ILi16EEEEEENS5_IJS1U_SB_EEEEEEENS4_39AutoVectorizingCopyWithAssumedAlignmentILi128EEENS4_14SM90_TMA_STOREES1Y_S20_S20_EEEvvEEEEvNT_6ParamsE)
        /*1254*/ 	.short	0x0380
        /*1256*/ 	.short	0x0800


	//----- nvinfo : EIATTR_SW_WAR
	.align		4
.L_52:
        /*1258*/ 	.byte	0x04, 0x36
        /*125a*/ 	.short	(.L_54 - .L_53)
.L_53:
        /*125c*/ 	.word	0x00000008
.L_54:


//--------------------- .nv.callgraph             --------------------------
	.section	.nv.callgraph,"",@"SHT_CUDA_CALLGRAPH"
	.align	4
	.sectionentsize	8
	.align		4
        /*0000*/ 	.word	0x00000000
	.align		4
        /*0004*/ 	.word	0xffffffff
	.align		4
        /*0008*/ 	.word	index@(_ZN7cutlass13device_kernelINS_4gemm6kernel13GemmUniversalIN4cute5tupleIJiiiiEEENS1_10collective13CollectiveMmaINS1_35MainloopSm100TmaUmmaWarpSpecializedILi47ELi2ELi4ENS5_IJNS4_1CILi1EEESB_SB_EEEEENS5_IJNSA_ILi64EEENSA_ILi80EEENSA_ILi32EEEEEEaNS5_IJlSB_lEEEaSI_NS4_8TiledMMAINS4_8MMA_AtomIJNS4_15SM100_MMA_S8_SSIaaiLi64ELi80ELNS4_4UMMA5MajorE0ELSN_0ELNSM_8SaturateE0EEEEEENS4_6LayoutISC_NS5_IJNSA_ILi0EEESS_SS_EEEEENS5_IJNS4_10UnderscoreESV_SV_EEEEENS4_13SM90_TMA_LOADENS4_14ComposedLayoutINS4_7SwizzleILi1ELi4ELi3EEENS4_18smem_ptr_flag_bitsILi8EEENSR_INS5_IJNSA_ILi8EEESG_EEENS5_IJSG_SB_EEEEEEEvNS4_8identityESY_S18_vS19_EENS_8epilogue10collective18CollectiveEpilogueINS1B_23Sm100TmaWarpSpecializedILi1ELi1ELi40ELb0ELb0EEEJSH_NS5_IJNSR_ISE_SB_EENSR_ISF_SB_EEEEEaSI_aSI_NS1B_6fusion15FusionCallbacksIS1F_NS1J_17LinearCombinationIaiaiLNS_15FloatRoundStyleE2EEESH_S1I_JEEENS4_5SM1004TMEM4LOAD25SM100_TMEM_LOAD_16dp32b8xESY_NSZ_INS10_ILi0ELi4ELi3EEES13_NSR_INS5_IJS14_NSA_ILi16EEEEEENS5_IJS1U_SB_EEEEEEENS4_39AutoVectorizingCopyWithAssumedAlignmentILi128EEENS4_14SM90_TMA_STOREES1Y_S20_S20_EEEvvEEEEvNT_6ParamsE)
	.align		4
        /*000c*/ 	.word	index@(__assertfail)
	.align		4
        /*0010*/ 	.word	0x00000000
	.align		4
        /*0014*/ 	.word	0xfffffffe
	.align		4
        /*0018*/ 	.word	0x00000000
	.align		4
        /*001c*/ 	.word	0xfffffffd
	.align		4
        /*0020*/ 	.word	0x00000000
	.align		4
        /*0024*/ 	.word	0xfffffffc


//--------------------- .nv.constant4             --------------------------
	.section	.nv.constant4,"a",@progbits
	.align	8
	.align		8
.nv.constant4:
        /*0000*/ 	.dword	__assertfail
	.align		8
        /*0008*/ 	.dword	__unnamed_1
	.align		8
        /*0010*/ 	.dword	_ZN40_INTERNAL_5c9c73c1_4_k_cu_7c4061de_366964cuda3std3__45__cpo5beginE
	.align		8
        /*0018*/ 	.dword	_ZN40_INTERNAL_5c9c73c1_4_k_cu_7c4061de_366964cuda3std3__45__cpo3endE
	.align		8
        /*0020*/ 	.dword	_ZN40_INTERNAL_5c9c73c1_4_k_cu_7c4061de_366964cuda3std3__45__cpo6cbeginE
	.align		8
        /*0028*/ 	.dword	_ZN40_INTERNAL_5c9c73c1_4_k_cu_7c4061de_366964cuda3std3__45__cpo4cendE
	.align		8
        /*0030*/ 	.dword	_ZN40_INTERNAL_5c9c73c1_4_k_cu_7c4061de_366964cuda3std3__442_GLOBAL__N__5c9c73c1_4_k_cu_7c4061de_366966ignoreE
	.align		8
        /*0038*/ 	.dword	_ZN40_INTERNAL_5c9c73c1_4_k_cu_7c4061de_366964cuda3std3__419piecewise_constructE
	.align		8
        /*0040*/ 	.dword	_ZN40_INTERNAL_5c9c73c1_4_k_cu_7c4061de_366964cuda3std3__48in_placeE
	.align		8
        /*0048*/ 	.dword	_ZN40_INTERNAL_5c9c73c1_4_k_cu_7c4061de_366964cuda3std6ranges3__45__cpo4swapE
	.align		8
        /*0050*/ 	.dword	_ZN40_INTERNAL_5c9c73c1_4_k_cu_7c4061de_366964cuda3std6ranges3__45__cpo9iter_moveE
	.align		8
        /*0058*/ 	.dword	_ZN40_INTERNAL_5c9c73c1_4_k_cu_7c4061de_366964cute7productE
	.align		8
        /*0060*/ 	.dword	_ZN40_INTERNAL_5c9c73c1_4_k_cu_7c4061de_366964cute1_E
	.align		8
        /*0068*/ 	.dword	$str$25
	.align		8
        /*0070*/ 	.dword	$str$26


//--------------------- .text._ZN7cutlass13device_kernelINS_4gemm6kernel13GemmUniversalIN4cute5tupleIJiiiiEEENS1_10collective13CollectiveMmaINS1_35MainloopSm100TmaUmmaWarpSpecializedILi47ELi2ELi4ENS5_IJNS4_1CILi1EEESB_SB_EEEEENS5_IJNSA_ILi64EEENSA_ILi80EEENSA_ILi32EEEEEEaNS5_IJlSB_lEEEaSI_NS4_8TiledMMAINS4_8MMA_AtomIJNS4_15SM100_MMA_S8_SSIaaiLi64ELi80ELNS4_4UMMA5MajorE0ELSN_0ELNSM_8SaturateE0EEEEEENS4_6LayoutISC_NS5_IJNSA_ILi0EEESS_SS_EEEEENS5_IJNS4_10UnderscoreESV_SV_EEEEENS4_13SM90_TMA_LOADENS4_14ComposedLayoutINS4_7SwizzleILi1ELi4ELi3EEENS4_18smem_ptr_flag_bitsILi8EEENSR_INS5_IJNSA_ILi8EEESG_EEENS5_IJSG_SB_EEEEEEEvNS4_8identityESY_S18_vS19_EENS_8epilogue10collective18CollectiveEpilogueINS1B_23Sm100TmaWarpSpecializedILi1ELi1ELi40ELb0ELb0EEEJSH_NS5_IJNSR_ISE_SB_EENSR_ISF_SB_EEEEEaSI_aSI_NS1B_6fusion15FusionCallbacksIS1F_NS1J_17LinearCombinationIaiaiLNS_15FloatRoundStyleE2EEESH_S1I_JEEENS4_5SM1004TMEM4LOAD25SM100_TMEM_LOAD_16dp32b8xESY_NSZ_INS10_ILi0ELi4ELi3EEES13_NSR_INS5_IJS14_NSA_ILi16EEEEEENS5_IJS1U_SB_EEEEEEENS4_39AutoVectorizingCopyWithAssumedAlignmentILi128EEENS4_14SM90_TMA_STOREES1Y_S20_S20_EEEvvEEEEvNT_6ParamsE --------------------------
	.section	.text._ZN7cutlass13device_kernelINS_4gemm6kernel13GemmUniversalIN4cute5tupleIJiiiiEEENS1_10collective13CollectiveMmaINS1_35MainloopSm100TmaUmmaWarpSpecializedILi47ELi2ELi4ENS5_IJNS4_1CILi1EEESB_SB_EEEEENS5_IJNSA_ILi64EEENSA_ILi80EEENSA_ILi32EEEEEEaNS5_IJlSB_lEEEaSI_NS4_8TiledMMAINS4_8MMA_AtomIJNS4_15SM100_MMA_S8_SSIaaiLi64ELi80ELNS4_4UMMA5MajorE0ELSN_0ELNSM_8SaturateE0EEEEEENS4_6LayoutISC_NS5_IJNSA_ILi0EEESS_SS_EEEEENS5_IJNS4_10UnderscoreESV_SV_EEEEENS4_13SM90_TMA_LOADENS4_14ComposedLayoutINS4_7SwizzleILi1ELi4ELi3EEENS4_18smem_ptr_flag_bitsILi8EEENSR_INS5_IJNSA_ILi8EEESG_EEENS5_IJSG_SB_EEEEEEEvNS4_8identityESY_S18_vS19_EENS_8epilogue10collective18CollectiveEpilogueINS1B_23Sm100TmaWarpSpecializedILi1ELi1ELi40ELb0ELb0EEEJSH_NS5_IJNSR_ISE_SB_EENSR_ISF_SB_EEEEEaSI_aSI_NS1B_6fusion15FusionCallbacksIS1F_NS1J_17LinearCombinationIaiaiLNS_15FloatRoundStyleE2EEESH_S1I_JEEENS4_5SM1004TMEM4LOAD25SM100_TMEM_LOAD_16dp32b8xESY_NSZ_INS10_ILi0ELi4ELi3EEES13_NSR_INS5_IJS14_NSA_ILi16EEEEEENS5_IJS1U_SB_EEEEEEENS4_39AutoVectorizingCopyWithAssumedAlignmentILi128EEENS4_14SM90_TMA_STOREES1Y_S20_S20_EEEvvEEEEvNT_6ParamsE,"ax",@progbits
	.align	128
.text._ZN7cutlass13device_kernelINS_4gemm6kernel13GemmUniversalIN4cute5tupleIJiiiiEEENS1_10collective13CollectiveMmaINS1_35MainloopSm100TmaUmmaWarpSpecializedILi47ELi2ELi4ENS5_IJNS4_1CILi1EEESB_SB_EEEEENS5_IJNSA_ILi64EEENSA_ILi80EEENSA_ILi32EEEEEEaNS5_IJlSB_lEEEaSI_NS4_8TiledMMAINS4_8MMA_AtomIJNS4_15SM100_MMA_S8_SSIaaiLi64ELi80ELNS4_4UMMA5MajorE0ELSN_0ELNSM_8SaturateE0EEEEEENS4_6LayoutISC_NS5_IJNSA_ILi0EEESS_SS_EEEEENS5_IJNS4_10UnderscoreESV_SV_EEEEENS4_13SM90_TMA_LOADENS4_14ComposedLayoutINS4_7SwizzleILi1ELi4ELi3EEENS4_18smem_ptr_flag_bitsILi8EEENSR_INS5_IJNSA_ILi8EEESG_EEENS5_IJSG_SB_EEEEEEEvNS4_8identityESY_S18_vS19_EENS_8epilogue10collective18CollectiveEpilogueINS1B_23Sm100TmaWarpSpecializedILi1ELi1ELi40ELb0ELb0EEEJSH_NS5_IJNSR_ISE_SB_EENSR_ISF_SB_EEEEEaSI_aSI_NS1B_6fusion15FusionCallbacksIS1F_NS1J_17LinearCombinationIaiaiLNS_15FloatRoundStyleE2EEESH_S1I_JEEENS4_5SM1004TMEM4LOAD25SM100_TMEM_LOAD_16dp32b8xESY_NSZ_INS10_ILi0ELi4ELi3EEES13_NSR_INS5_IJS14_NSA_ILi16EEEEEENS5_IJS1U_SB_EEEEEEENS4_39AutoVectorizingCopyWithAssumedAlignmentILi128EEENS4_14SM90_TMA_STOREES1Y_S20_S20_EEEvvEEEEvNT_6ParamsE:
        .type           _ZN7cutlass13device_kernelINS_4gemm6kernel13GemmUniversalIN4cute5tupleIJiiiiEEENS1_10collective13CollectiveMmaINS1_35MainloopSm100TmaUmmaWarpSpecializedILi47ELi2ELi4ENS5_IJNS4_1CILi1EEESB_SB_EEEEENS5_IJNSA_ILi64EEENSA_ILi80EEENSA_ILi32EEEEEEaNS5_IJlSB_lEEEaSI_NS4_8TiledMMAINS4_8MMA_AtomIJNS4_15SM100_MMA_S8_SSIaaiLi64ELi80ELNS4_4UMMA5MajorE0ELSN_0ELNSM_8SaturateE0EEEEEENS4_6LayoutISC_NS5_IJNSA_ILi0EEESS_SS_EEEEENS5_IJNS4_10UnderscoreESV_SV_EEEEENS4_13SM90_TMA_LOADENS4_14ComposedLayoutINS4_7SwizzleILi1ELi4ELi3EEENS4_18smem_ptr_flag_bitsILi8EEENSR_INS5_IJNSA_ILi8EEESG_EEENS5_IJSG_SB_EEEEEEEvNS4_8identityESY_S18_vS19_EENS_8epilogue10collective18CollectiveEpilogueINS1B_23Sm100TmaWarpSpecializedILi1ELi1ELi40ELb0ELb0EEEJSH_NS5_IJNSR_ISE_SB_EENSR_ISF_SB_EEEEEaSI_aSI_NS1B_6fusion15FusionCallbacksIS1F_NS1J_17LinearCombinationIaiaiLNS_15FloatRoundStyleE2EEESH_S1I_JEEENS4_5SM1004TMEM4LOAD25SM100_TMEM_LOAD_16dp32b8xESY_NSZ_INS10_ILi0ELi4ELi3EEES13_NSR_INS5_IJS14_NSA_ILi16EEEEEENS5_IJS1U_SB_EEEEEEENS4_39AutoVectorizingCopyWithAssumedAlignmentILi128EEENS4_14SM90_TMA_STOREES1Y_S20_S20_EEEvvEEEEvNT_6ParamsE,@function
        .size           _ZN7cutlass13device_kernelINS_4gemm6kernel13GemmUniversalIN4cute5tupleIJiiiiEEENS1_10collective13CollectiveMmaINS1_35MainloopSm100TmaUmmaWarpSpecializedILi47ELi2ELi4ENS5_IJNS4_1CILi1EEESB_SB_EEEEENS5_IJNSA_ILi64EEENSA_ILi80EEENSA_ILi32EEEEEEaNS5_IJlSB_lEEEaSI_NS4_8TiledMMAINS4_8MMA_AtomIJNS4_15SM100_MMA_S8_SSIaaiLi64ELi80ELNS4_4UMMA5MajorE0ELSN_0ELNSM_8SaturateE0EEEEEENS4_6LayoutISC_NS5_IJNSA_ILi0EEESS_SS_EEEEENS5_IJNS4_10UnderscoreESV_SV_EEEEENS4_13SM90_TMA_LOADENS4_14ComposedLayoutINS4_7SwizzleILi1ELi4ELi3EEENS4_18smem_ptr_flag_bitsILi8EEENSR_INS5_IJNSA_ILi8EEESG_EEENS5_IJSG_SB_EEEEEEEvNS4_8identityESY_S18_vS19_EENS_8epilogue10collective18CollectiveEpilogueINS1B_23Sm100TmaWarpSpecializedILi1ELi1ELi40ELb0ELb0EEEJSH_NS5_IJNSR_ISE_SB_EENSR_ISF_SB_EEEEEaSI_aSI_NS1B_6fusion15FusionCallbacksIS1F_NS1J_17LinearCombinationIaiaiLNS_15FloatRoundStyleE2EEESH_S1I_JEEENS4_5SM1004TMEM4LOAD25SM100_TMEM_LOAD_16dp32b8xESY_NSZ_INS10_ILi0ELi4ELi3EEES13_NSR_INS5_IJS14_NSA_ILi16EEEEEENS5_IJS1U_SB_EEEEEEENS4_39AutoVectorizingCopyWithAssumedAlignmentILi128EEENS4_14SM90_TMA_STOREES1Y_S20_S20_EEEvvEEEEvNT_6ParamsE,(.L_x_259 - _ZN7cutlass13device_kernelINS_4gemm6kernel13GemmUniversalIN4cute5tupleIJiiiiEEENS1_10collective13CollectiveMmaINS1_35MainloopSm100TmaUmmaWarpSpecializedILi47ELi2ELi4ENS5_IJNS4_1CILi1EEESB_SB_EEEEENS5_IJNSA_ILi64EEENSA_ILi80EEENSA_ILi32EEEEEEaNS5_IJlSB_lEEEaSI_NS4_8TiledMMAINS4_8MMA_AtomIJNS4_15SM100_MMA_S8_SSIaaiLi64ELi80ELNS4_4UMMA5MajorE0ELSN_0ELNSM_8SaturateE0EEEEEENS4_6LayoutISC_NS5_IJNSA_ILi0EEESS_SS_EEEEENS5_IJNS4_10UnderscoreESV_SV_EEEEENS4_13SM90_TMA_LOADENS4_14ComposedLayoutINS4_7SwizzleILi1ELi4ELi3EEENS4_18smem_ptr_flag_bitsILi8EEENSR_INS5_IJNSA_ILi8EEESG_EEENS5_IJSG_SB_EEEEEEEvNS4_8identityESY_S18_vS19_EENS_8epilogue10collective18CollectiveEpilogueINS1B_23Sm100TmaWarpSpecializedILi1ELi1ELi40ELb0ELb0EEEJSH_NS5_IJNSR_ISE_SB_EENSR_ISF_SB_EEEEEaSI_aSI_NS1B_6fusion15FusionCallbacksIS1F_NS1J_17LinearCombinationIaiaiLNS_15FloatRoundStyleE2EEESH_S1I_JEEENS4_5SM1004TMEM4LOAD25SM100_TMEM_LOAD_16dp32b8xESY_NSZ_INS10_ILi0ELi4ELi3EEES13_NSR_INS5_IJS14_NSA_ILi16EEEEEENS5_IJS1U_SB_EEEEEEENS4_39AutoVectorizingCopyWithAssumedAlignmentILi128EEENS4_14SM90_TMA_STOREES1Y_S20_S20_EEEvvEEEEvNT_6ParamsE)
        .other          _ZN7cutlass13device_kernelINS_4gemm6kernel13GemmUniversalIN4cute5tupleIJiiiiEEENS1_10collective13CollectiveMmaINS1_35MainloopSm100TmaUmmaWarpSpecializedILi47ELi2ELi4ENS5_IJNS4_1CILi1EEESB_SB_EEEEENS5_IJNSA_ILi64EEENSA_ILi80EEENSA_ILi32EEEEEEaNS5_IJlSB_lEEEaSI_NS4_8TiledMMAINS4_8MMA_AtomIJNS4_15SM100_MMA_S8_SSIaaiLi64ELi80ELNS4_4UMMA5MajorE0ELSN_0ELNSM_8SaturateE0EEEEEENS4_6LayoutISC_NS5_IJNSA_ILi0EEESS_SS_EEEEENS5_IJNS4_10UnderscoreESV_SV_EEEEENS4_13SM90_TMA_LOADENS4_14ComposedLayoutINS4_7SwizzleILi1ELi4ELi3EEENS4_18smem_ptr_flag_bitsILi8EEENSR_INS5_IJNSA_ILi8EEESG_EEENS5_IJSG_SB_EEEEEEEvNS4_8identityESY_S18_vS19_EENS_8epilogue10collective18CollectiveEpilogueINS1B_23Sm100TmaWarpSpecializedILi1ELi1ELi40ELb0ELb0EEEJSH_NS5_IJNSR_ISE_SB_EENSR_ISF_SB_EEEEEaSI_aSI_NS1B_6fusion15FusionCallbacksIS1F_NS1J_17LinearCombinationIaiaiLNS_15FloatRoundStyleE2EEESH_S1I_JEEENS4_5SM1004TMEM4LOAD25SM100_TMEM_LOAD_16dp32b8xESY_NSZ_INS10_ILi0ELi4ELi3EEES13_NSR_INS5_IJS14_NSA_ILi16EEEEEENS5_IJS1U_SB_EEEEEEENS4_39AutoVectorizingCopyWithAssumedAlignmentILi128EEENS4_14SM90_TMA_STOREES1Y_S20_S20_EEEvvEEEEvNT_6ParamsE,@"STO_CUDA_ENTRY STV_DEFAULT"
_ZN7cutlass13device_kernelINS_4gemm6kernel13GemmUniversalIN4cute5tupleIJiiiiEEENS1_10collective13CollectiveMmaINS1_35MainloopSm100TmaUmmaWarpSpecializedILi47ELi2ELi4ENS5_IJNS4_1CILi1EEESB_SB_EEEEENS5_IJNSA_ILi64EEENSA_ILi80EEENSA_ILi32EEEEEEaNS5_IJlSB_lEEEaSI_NS4_8TiledMMAINS4_8MMA_AtomIJNS4_15SM100_MMA_S8_SSIaaiLi64ELi80ELNS4_4UMMA5MajorE0ELSN_0ELNSM_8SaturateE0EEEEEENS4_6LayoutISC_NS5_IJNSA_ILi0EEESS_SS_EEEEENS5_IJNS4_10UnderscoreESV_SV_EEEEENS4_13SM90_TMA_LOADENS4_14ComposedLayoutINS4_7SwizzleILi1ELi4ELi3EEENS4_18smem_ptr_flag_bitsILi8EEENSR_INS5_IJNSA_ILi8EEESG_EEENS5_IJSG_SB_EEEEEEEvNS4_8identityESY_S18_vS19_EENS_8epilogue10collective18CollectiveEpilogueINS1B_23Sm100TmaWarpSpecializedILi1ELi1ELi40ELb0ELb0EEEJSH_NS5_IJNSR_ISE_SB_EENSR_ISF_SB_EEEEEaSI_aSI_NS1B_6fusion15FusionCallbacksIS1F_NS1J_17LinearCombinationIaiaiLNS_15FloatRoundStyleE2EEESH_S1I_JEEENS4_5SM1004TMEM4LOAD25SM100_TMEM_LOAD_16dp32b8xESY_NSZ_INS10_ILi0ELi4ELi3EEES13_NSR_INS5_IJS14_NSA_ILi16EEEEEENS5_IJS1U_SB_EEEEEEENS4_39AutoVectorizingCopyWithAssumedAlignmentILi128EEENS4_14SM90_TMA_STOREES1Y_S20_S20_EEEvvEEEEvNT_6ParamsE:
[----:B------:R-:W1:Y:S01]  /*0000*/  LDC R1, c[0x0][0x37c] ;  /* 0x0000df00ff017b82 */ /* 0x000e620000000800 */
[----:B------:R-:W2:Y:S01]  /*0010*/  S2R R113, SR_TID.X ;  /* 0x0000000000717919 */ /* 0x000ea20000002100 */
[----:B------:R-:W3:Y:S01]  /*0020*/  LDCU.64 UR4, c[0x0][0x890] ;  /* 0x00011200ff0477ac */ /* 0x000ee20008000a00 */
[----:B------:R-:W-:Y:S02]  /*0030*/  PRMT R102, RZ, 0x7610, R102 ;  /* 0x00007610ff667816 */ /* 0x000fe40000000066 */
[----:B------:R-:W-:Y:S01]  /*0040*/  ELECT P5, URZ, PT ;  /* 0x0000000000ff782f */ /* 0x000fe200038a0000 */
[----:B------:R-:W4:Y:S01]  /*0050*/  LDCU.64 UR46, c[0x0][0x358] ;  /* 0x00006b00ff2e77ac */ /* 0x000f220008000a00 */
[----:B---3--:R-:W-:-:S04]  /*0060*/  UISETP.NE.U32.AND UP0, UPT, UR4, URZ, UPT ;  /* 0x000000ff0400728c */ /* 0x008fc8000bf05070 */
[----:B------:R-:W-:Y:S01]  /*0070*/  UISETP.NE.AND.EX UP0, UPT, UR5, URZ, UPT, UP0 ;  /* 0x000000ff0500728c */ /* 0x000fe2000bf05300 */
[----:B--2---:R-:W-:-:S05]  /*0080*/  SHF.R.U32.HI R108, RZ, 0x5, R113 ;  /* 0x00000005ff6c7819 */ /* 0x004fca0000011671 */
[----:B------:R-:W2:Y:S02]  /*0090*/  SHFL.IDX PT, R0, R108, RZ, 0x1f ;  /* 0x00001fff6c007589 */ /* 0x000ea400000e0000 */
[----:B--2---:R-:W-:Y:S01]  /*00a0*/  R2UR UR8, R0 ;  /* 0x00000000000872ca */ /* 0x004fe200000e0000 */
[----:B-1--4-:R-:W-:-:S14]  /*00b0*/  BRA.U UP0, `(.L_x_0) ;  /* 0x00000001002c7547 */ /* 0x012fdc000b800000 */
[----:B------:R-:W1:Y:S02]  /*00c0*/  LDCU.64 UR6, c[0x0][0x888] ;  /* 0x00011100ff0677ac */ /* 0x000e640008000a00 */
[----:B-1----:R-:W-:-:S04]  /*00d0*/  UISETP.NE.U32.AND UP0, UPT, UR6, URZ, UPT ;  /* 0x000000ff0600728c */ /* 0x002fc8000bf05070 */
[----:B------:R-:W-:-:S09]  /*00e0*/  UISETP.NE.AND.EX UP0, UPT, UR7, URZ, UPT, UP0 ;  /* 0x000000ff0700728c */ /* 0x000fd2000bf05300 */
[----:B------:R-:W-:Y:S05]  /*00f0*/  BRA.U !UP0, `(.L_x_1) ;  /* 0x0000000108147547 */ /* 0x000fea000b800000 */
[----:B------:R-:W1:Y:S02]  /*0100*/  LDC.64 R2, c[0x0][0x888] ;  /* 0x00022200ff027b82 */ /* 0x000e640000000a00 */
[----:B-1----:R-:W2:Y:S01]  /*0110*/  LDG.E R0, desc[UR46][R2.64] ;  /* 0x0000002e02007981 */ /* 0x002ea2000c1e1900 */
[----:B------:R-:W-:Y:S01]  /*0120*/  HFMA2 R102, -RZ, RZ, 0, 5.9604644775390625e-08 ;  /* 0x00000001ff667431 */ /* 0x000fe200000001ff */
[----:B--2---:R-:W-:Y:S01]  /*0130*/  R2UR UR39, R0 ;  /* 0x00000000002772ca */ /* 0x004fe200000e0000 */
[----:B------:R-:W-:Y:S05]  /*0140*/  BRA `(.L_x_0) ;  /* 0x0000000000087947 */ /* 0x000fea0003800000 */
.L_x_1:
[----:B------:R-:W-:Y:S01]  /*0150*/  HFMA2 R102, -RZ, RZ, 0, 5.9604644775390625e-08 ;  /* 0x00000001ff667431 */ /* 0x000fe200000001ff */
[----:B------:R-:W1:Y:S02]  /*0160*/  LDCU UR39, c[0x0][0x880] ;  /* 0x00011000ff2777ac */ /* 0x000e640008000800 */
.L_x_0:
[----:B------:R-:W2:Y:S02]  /*0170*/  LDCU.64 UR6, c[0x0][0x8b0] ;  /* 0x00011600ff0677ac */ /* 0x000ea40008000a00 */
[----:B--2---:R-:W-:-:S04]  /*0180*/  UISETP.NE.U32.AND UP0, UPT, UR6, URZ, UPT ;  /* 0x000000ff0600728c */ /* 0x004fc8000bf05070 */
[----:B------:R-:W-:-:S09]  /*0190*/  UISETP.NE.AND.EX UP0, UPT, UR7, URZ, UPT, UP0 ;  /* 0x000000ff0700728c */ /* 0x000fd2000bf05300 */
[----:B------:R-:W-:Y:S05]  /*01a0*/  BRA.U UP0, `(.L_x_2) ;  /* 0x0000000100207547 */ /* 0x000fea000b800000 */
[----:B------:R-:W2:Y:S02]  /*01b0*/  LDCU.64 UR6, c[0x0][0x8a8] ;  /* 0x00011500ff0677ac */ /* 0x000ea40008000a00 */
[----:B--2---:R-:W-:-:S04]  /*01c0*/  UISETP.NE.U32.AND UP0, UPT, UR6, URZ, UPT ;  /* 0x000000ff0600728c */ /* 0x004fc8000bf05070 */
[----:B------:R-:W-:-:S09]  /*01d0*/  UISETP.NE.AND.EX UP0, UPT, UR7, URZ, UPT, UP0 ;  /* 0x000000ff0700728c */ /* 0x000fd2000bf05300 */
[----:B------:R-:W-:Y:S05]  /*01e0*/  BRA.U !UP0, `(.L_x_3) ;  /* 0x00000001080c7547 */ /* 0x000fea000b800000 */
[----:B------:R-:W2:Y:S02]  /*01f0*/  LDC.64 R58, c[0x0][0x8a8] ;  /* 0x00022a00ff3a7b82 */ /* 0x000ea40000000a00 */
[----:B--2---:R2:W5:Y:S01]  /*0200*/  LDG.E R58, desc[UR46][R58.64] ;  /* 0x0000002e3a3a7981 */ /* 0x004562000c1e1900 */
[----:B------:R-:W-:Y:S05]  /*0210*/  BRA `(.L_x_2) ;  /* 0x0000000000047947 */ /* 0x000fea0003800000 */
.L_x_3:
[----:B------:R-:W3:Y:S02]  /*0220*/  LDC R58, c[0x0][0x8a0] ;  /* 0x00022800ff3a7b82 */ /* 0x000ee40000000800 */
.L_x_2:
[----:B------:R-:W-:Y:S01]  /*0230*/  IMAD.U32 R0, RZ, RZ, UR8 ;  /* 0x00000008ff007e24 */ /* 0x000fe2000f8e00ff */
[----:B------:R-:W-:Y:S04]  /*0240*/  BSSY.RECONVERGENT B0, `(.L_x_4) ;  /* 0x000000c000007945 */ /* 0x000fe80003800200 */
[C---:B------:R-:W-:Y:S02]  /*0250*/  ISETP.NE.OR P1, PT, R0.reuse, 0x1, !P5 ;  /* 0x000000010000780c */ /* 0x040fe40006f25670 */
[----:B------:R-:W-:-:S11]  /*0260*/  ISETP.NE.OR P0, PT, R0, 0x3, !P5 ;  /* 0x000000030000780c */ /* 0x000fd60006f05670 */
[----:B------:R-:W-:Y:S05]  /*0270*/  @P1 BRA `(.L_x_5) ;  /* 0x0000000000201947 */ /* 0x000fea0003800000 */
[----:B------:R-:W4:Y:S02]  /*0280*/  LDCU.64 UR6, c[0x0][0x348] ;  /* 0x00006900ff0677ac */ /* 0x000f240008000a00 */
[----:B----4-:R-:W-:Y:S02]  /*0290*/  UIADD3 UR10, UP1, UPT, UR6, 0x80, URZ ;  /* 0x00000080060a7890 */ /* 0x010fe4000ff3e0ff */
[----:B------:R-:W-:Y:S02]  /*02a0*/  UIADD3 UR6, UP0, UPT, UR6, 0x180, URZ ;  /* 0x0000018006067890 */ /* 0x000fe4000ff1e0ff */
[----:B------:R-:W-:Y:S02]  /*02b0*/  UIADD3.X UR11, UPT, UPT, URZ, UR7, URZ, UP1, !UPT ;  /* 0x00000007ff0b7290 */ /* 0x000fe40008ffe4ff */
[----:B------:R-:W-:-:S07]  /*02c0*/  UIADD3.X UR7, UPT, UPT, URZ, UR7, URZ, UP0, !UPT ;  /* 0x00000007ff077290 */ /* 0x000fce00087fe4ff */
[----:B------:R4:W-:Y:S02]  /*02d0*/  UTMACCTL.PF [UR10] ;  /* 0x000000000a0079b9 */ /* 0x0009e40008040000 */
[----:B------:R4:W-:Y:S02]  /*02e0*/  UTMACCTL.PF [UR6] ;  /* 0x00000000060079b9 */ /* 0x0009e40008040000 */
[----:B----4-:R-:W-:Y:S01]  /*02f0*/  NOP ;  /* 0x0000000000007918 */ /* 0x010fe20000000000 */
.L_x_5:
[----:B-1----:R-:W-:Y:S05]  /*0300*/  BSYNC.RECONVERGENT B0 ;  /* 0x0000000000007941 */ /* 0x002fea0003800200 */
.L_x_4:
[----:B------:R-:W-:Y:S04]  /*0310*/  BSSY.RECONVERGENT B0, `(.L_x_6) ;  /* 0x000000a000007945 */ /* 0x000fe80003800200 */
[----:B------:R-:W-:Y:S05]  /*0320*/  @P0 BRA `(.L_x_7) ;  /* 0x0000000000200947 */ /* 0x000fea0003800000 */
[----:B------:R-:W1:Y:S02]  /*0330*/  LDCU.64 UR6, c[0x0][0x348] ;  /* 0x00006900ff0677ac */ /* 0x000e640008000a00 */
[----:B-1----:R-:W-:Y:S02]  /*0340*/  UIADD3 UR10, UP1, UPT, UR6, 0x580, URZ ;  /* 0x00000580060a7890 */ /* 0x002fe4000ff3e0ff */
[----:B------:R-:W-:Y:S02]  /*0350*/  UIADD3 UR6, UP0, UPT, UR6, 0x680, URZ ;  /* 0x0000068006067890 */ /* 0x000fe4000ff1e0ff */
[----:B------:R-:W-:Y:S02]  /*0360*/  UIADD3.X UR11, UPT, UPT, URZ, UR7, URZ, UP1, !UPT ;  /* 0x00000007ff0b7290 */ /* 0x000fe40008ffe4ff */
[----:B------:R-:W-:-:S07]  /*0370*/  UIADD3.X UR7, UPT, UPT, URZ, UR7, URZ, UP0, !UPT ;  /* 0x00000007ff077290 */ /* 0x000fce00087fe4ff */
[----:B------:R1:W-:Y:S02]  /*0380*/  UTMACCTL.PF [UR10] ;  /* 0x000000000a0079b9 */ /* 0x0003e40008040000 */
[----:B------:R1:W-:Y:S02]  /*0390*/  UTMACCTL.PF [UR6] ;  /* 0x00000000060079b9 */ /* 0x0003e40008040000 */
[----:B-1----:R-:W-:Y:S01]  /*03a0*/  NOP ;  /* 0x0000000000007918 */ /* 0x002fe20000000000 */
.L_x_7:
[----:B------:R-:W-:Y:S05]  /*03b0*/  BSYNC.RECONVERGENT B0 ;  /* 0x0000000000007941 */ /* 0x000fea0003800200 */
.L_x_6:
[----:B------:R-:W1:Y:S01]  /*03c0*/  LDCU.64 UR6, c[0x0][0x888] ;  /* 0x00011100ff0677ac */ /* 0x000e620008000a00 */
[----:B------:R-:W-:Y:S02]  /*03d0*/  UISETP.EQ.U32.AND UP1, UPT, UR4, URZ, UPT ;  /* 0x000000ff0400728c */ /* 0x000fe4000bf22070 */
[----:B------:R-:W-:Y:S02]  /*03e0*/  UPLOP3.LUT UP2, UPT, UPT, UPT, UPT, 0x80, 0x8 ;  /* 0x000000000008789c */ /* 0x000fe40003f4f070 */
[----:B-1----:R-:W-:-:S04]  /*03f0*/  UISETP.NE.U32.AND UP0, UPT, UR6, URZ, UPT ;  /* 0x000000ff0600728c */ /* 0x002fc8000bf05070 */
[----:B------:R-:W-:-:S04]  /*0400*/  UISETP.NE.AND.EX UP0, UPT, UR7, URZ, UPT, UP0 ;  /* 0x000000ff0700728c */ /* 0x000fc8000bf05300 */
[----:B------:R-:W-:-:S04]  /*0410*/  UISETP.EQ.OR.EX UP3, UPT, UR5, URZ, !UP0, UP1 ;  /* 0x000000ff0500728c */ /* 0x000fc8000c762710 */
[----:B------:R-:W-:-:S05]  /*0420*/  UP2UR UR45, UPR, URZ, 0x8 ;  /* 0x00000008ff2d7883 */ /* 0x000fca0008000000 */
[----:B------:R-:W-:Y:S07]  /*0430*/  BRA.U !UP3, `(.L_x_8) ;  /* 0x000000010b1c7547 */ /* 0x000fee000b800000 */
[----:B------:R-:W-:Y:S02]  /*0440*/  UISETP.NE.U32.AND UP2, UPT, UR4, URZ, UPT ;  /* 0x000000ff0400728c */ /* 0x000fe4000bf45070 */
[----:B------:R-:W-:Y:S02]  /*0450*/  UISETP.NE.AND UP1, UPT, UR39, URZ, UPT ;  /* 0x000000ff2700728c */ /* 0x000fe4000bf25270 */
[----:B------:R-:W-:Y:S02]  /*0460*/  UISETP.NE.AND.EX UP2, UPT, UR5, URZ, UPT, UP2 ;  /* 0x000000ff0500728c */ /* 0x000fe4000bf45320 */
[----:B------:R-:W-:-:S09]  /*0470*/  USEL UR4, URZ, 0xffffffff, UP0 ;  /* 0xffffffffff047887 */ /* 0x000fd20008000000 */
[----:B------:R-:W-:-:S04]  /*0480*/  @!UP2 USEL UR4, URZ, 0xffffffff, UP1 ;  /* 0xffffffffff04a887 */ /* 0x000fc80008800000 */
[----:B------:R-:W-:-:S04]  /*0490*/  ULOP3.LUT UR4, UR4, 0x1, URZ, 0xc0, !UPT ;  /* 0x0000000104047892 */ /* 0x000fc8000f8ec0ff */
[----:B------:R-:W-:-:S11]  /*04a0*/  UISETP.NE.U32.AND UP2, UPT, UR4, 0x1, UPT ;  /* 0x000000010400788c */ /* 0x000fd6000bf45070 */
.L_x_8:
[----:B------:R-:W1:Y:S01]  /*04b0*/  SHFL.IDX PT, R2, R108, RZ, 0x1f ;  /* 0x00001fff6c027589 */ /* 0x000e6200000e0000 */
[----:B------:R-:W-:-:S04]  /*04c0*/  UISETP.NE.AND UP1, UPT, UR8, 0x2, UPT ;  /* 0x000000020800788c */ /* 0x000fc8000bf25270 */
[----:B------:R-:W-:Y:S01]  /*04d0*/  USEL UR6, URZ, 0x1, UP1 ;  /* 0x00000001ff067887 */ /* 0x000fe20008800000 */
[----:B-1----:R-:W-:-:S13]  /*04e0*/  ISETP.NE.AND P0, PT, R2, RZ, PT ;  /* 0x000000ff0200720c */ /* 0x002fda0003f05270 */
[----:B------:R-:W-:Y:S05]  /*04f0*/  @P0 BRA `(.L_x_9) ;  /* 0x0000000400ac0947 */ /* 0x000fea0003800000 */
[----:B------:R-:W-:Y:S01]  /*0500*/  ELECT P0, URZ, PT ;  /* 0x0000000000ff782f */ /* 0x000fe20003800000 */
[----:B------:R-:W-:-:S12]  /*0510*/  BSSY.RECONVERGENT B0, `(.L_x_9) ;  /* 0x0000069000007945 */ /* 0x000fd80003800200 */
[----:B------:R-:W-:Y:S05]  /*0520*/  @!P0 BRA `(.L_x_10) ;  /* 0x00000004009c8947 */ /* 0x000fea0003800000 */
[----:B------:R-:W1:Y:S01]  /*0530*/  S2UR UR5, SR_CgaCtaId ;  /* 0x00000000000579c3 */ /* 0x000e620000008800 */
[----:B------:R-:W-:Y:S01]  /*0540*/  UMOV UR7, 0x400 ;  /* 0x0000040000077882 */ /* 0x000fe20000000000 */
[----:B------:R-:W-:Y:S02]  /*0550*/  UMOV UR4, 0x1 ;  /* 0x0000000100047882 */ /* 0x000fe40000000000 */
[----:B------:R-:W-:-:S04]  /*0560*/  UIADD3 UR10, UPT, UPT, -UR4, 0x100000, URZ ;  /* 0x00100000040a7890 */ /* 0x000fc8000fffe1ff */
[----:B------:R-:W-:Y:S02]  /*0570*/  USHF.L.U32 UR11, UR10, 0xb, URZ ;  /* 0x0000000b0a0b7899 */ /* 0x000fe400080006ff */
[----:B------:R-:W-:Y:S02]  /*0580*/  USHF.L.U32 UR10, UR10, 0x1, URZ ;  /* 0x000000010a0a7899 */ /* 0x000fe400080006ff */
[----:B-1----:R-:W-:Y:S01]  /*0590*/  ULEA UR5, UR5, UR7, 0x18 ;  /* 0x0000000705057291 */ /* 0x002fe2000f8ec0ff */
[----:B------:R-:W1:Y:S11]  /*05a0*/  FENCE.VIEW.ASYNC.S ;  /* 0x00000000000073c6 */ /* 0x000e760000000000 */
[----:B-1----:R1:W4:Y:S01]  /*05b0*/  SYNCS.EXCH.64 URZ, [UR5], UR10 ;  /* 0x0000000a05ff75b2 */ /* 0x0023220008000100 */
[----:B------:R1:W1:Y:S01]  /*05c0*/  SYNCS.EXCH.64 URZ, [UR5+0x178], UR10 ;  /* 0x0001780a05ff75b2 */ /* 0x0002620008000100 */
        /* <DEDUP_REMOVED lines=92> */
[----:B----4-:R-:W-:Y:S01]  /*0b90*/  NOP ;  /* 0x0000000000007918 */ /* 0x010fe20000000000 */
.L_x_10:
[----:B-1----:R-:W-:Y:S05]  /*0ba0*/  BSYNC.RECONVERGENT B0 ;  /* 0x0000000000007941 */ /* 0x002fea0003800200 */
.L_x_9:
[----:B------:R-:W1:Y:S01]  /*0bb0*/  SHFL.IDX PT, R2, R108, RZ, 0x1f ;  /* 0x00001fff6c027589 */ /* 0x000e6200000e0000 */
[----:B------:R-:W-:Y:S01]  /*0bc0*/  NOP ;  /* 0x0000000000007918 */ /* 0x000fe20000000000 */
[----:B-1----:R-:W-:-:S13]  /*0bd0*/  ISETP.NE.AND P0, PT, R2, 0x1, PT ;  /* 0x000000010200780c */ /* 0x002fda0003f05270 */
[----:B------:R-:W-:Y:S05]  /*0be0*/  @P0 BRA `(.L_x_11) ;  /* 0x0000000000400947 */ /* 0x000fea0003800000 */
[----:B------:R-:W1:Y:S01]  /*0bf0*/  S2UR UR7, SR_CgaCtaId ;  /* 0x00000000000779c3 */ /* 0x000e620000008800 */
[----:B------:R-:W-:Y:S01]  /*0c00*/  UMOV UR9, 0x400 ;  /* 0x0000040000097882 */ /* 0x000fe20000000000 */
[----:B------:R-:W-:Y:S01]  /*0c10*/  UMOV UR5, 0x20 ;  /* 0x0000002000057882 */ /* 0x000fe20000000000 */
[----:B------:R-:W-:Y:S01]  /*0c20*/  UMOV UR4, 0x80 ;  /* 0x0000008000047882 */ /* 0x000fe20000000000 */
[----:B------:R-:W-:-:S04]  /*0c30*/  UIADD3 UR10, UPT, UPT, -UR5, 0x100000, URZ ;  /* 0x00100000050a7890 */ /* 0x000fc8000fffe1ff */
[----:B------:R-:W-:Y:S02]  /*0c40*/  USHF.L.U32 UR11, UR10, 0xb, URZ ;  /* 0x0000000b0a0b7899 */ /* 0x000fe400080006ff */
[----:B------:R-:W-:Y:S02]  /*0c50*/  USHF.L.U32 UR10, UR10, 0x1, URZ ;  /* 0x000000010a0a7899 */ /* 0x000fe400080006ff */
[----:B------:R-:W-:-:S04]  /*0c60*/  UIADD3 UR4, UPT, UPT, -UR4, 0x100000, URZ ;  /* 0x0010000004047890 */ /* 0x000fc8000fffe1ff */
[----:B------:R-:W-:Y:S02]  /*0c70*/  USHF.L.U32 UR5, UR4, 0xb, URZ ;  /* 0x0000000b04057899 */ /* 0x000fe400080006ff */
[----:B------:R-:W-:Y:S01]  /*0c80*/  USHF.L.U32 UR4, UR4, 0x1, URZ ;  /* 0x0000000104047899 */ /* 0x000fe200080006ff */
[----:B------:R-:W-:Y:S01]  /*0c90*/  ELECT P0, URZ, PT ;  /* 0x0000000000ff782f */ /* 0x000fe20003800000 */
[----:B-1----:R-:W-:Y:S01]  /*0ca0*/  ULEA UR7, UR7, UR9, 0x18 ;  /* 0x0000000907077291 */ /* 0x002fe2000f8ec0ff */
[----:B------:R-:W1:Y:S11]  /*0cb0*/  FENCE.VIEW.ASYNC.S ;  /* 0x00000000000073c6 */ /* 0x000e760000000000 */
[----:B-1----:R1:W4:Y:S01]  /*0cc0*/  SYNCS.EXCH.64 URZ, [UR7+0x2f0], UR10 ;  /* 0x0002f00a07ff75b2 */ /* 0x0023220008000100 */
[----:B------:R1:W1:Y:S01]  /*0cd0*/  SYNCS.EXCH.64 URZ, [UR7+0x2f8], UR4 ;  /* 0x0002f80407ff75b2 */ /* 0x0002620008000100 */
[----:B------:R-:W-:Y:S01]  /*0ce0*/  NOP ;  /* 0x0000000000007918 */ /* 0x000fe20000000000 */
.L_x_11:
[----:B------:R-:W2:Y:S01]  /*0cf0*/  SHFL.IDX PT, R2, R108, RZ, 0x1f ;  /* 0x00001fff6c027589 */ /* 0x000ea200000e0000 */
[----:B------:R-:W-:Y:S01]  /*0d00*/  NOP ;  /* 0x0000000000007918 */ /* 0x000fe20000000000 */
[----:B--2---:R-:W-:-:S13]  /*0d10*/  ISETP.NE.AND P0, PT, R2, 0x3, PT ;  /* 0x000000030200780c */ /* 0x004fda0003f05270 */
[----:B------:R-:W-:Y:S05]  /*0d20*/  @P0 BRA `(.L_x_12) ;  /* 0x0000000000300947 */ /* 0x000fea0003800000 */
[----:B-1----:R-:W1:Y:S01]  /*0d30*/  S2UR UR5, SR_CgaCtaId ;  /* 0x00000000000579c3 */ /* 0x002e620000008800 */
[----:B------:R-:W-:Y:S01]  /*0d40*/  UMOV UR7, 0x400 ;  /* 0x0000040000077882 */ /* 0x000fe20000000000 */
[----:B------:R-:W-:Y:S01]  /*0d50*/  UMOV UR4, 0x20 ;  /* 0x0000002000047882 */ /* 0x000fe20000000000 */
[----:B------:R-:W-:Y:S01]  /*0d60*/  ELECT P0, URZ, PT ;  /* 0x0000000000ff782f */ /* 0x000fe20003800000 */
[----:B------:R-:W-:-:S04]  /*0d70*/  UIADD3 UR10, UPT, UPT, -UR4, 0x100000, URZ ;  /* 0x00100000040a7890 */ /* 0x000fc8000fffe1ff */
[----:B------:R-:W-:Y:S02]  /*0d80*/  USHF.L.U32 UR11, UR10, 0xb, URZ ;  /* 0x0000000b0a0b7899 */ /* 0x000fe400080006ff */
[----:B------:R-:W-:Y:S02]  /*0d90*/  USHF.L.U32 UR10, UR10, 0x1, URZ ;  /* 0x000000010a0a7899 */ /* 0x000fe400080006ff */
[----:B-1----:R-:W-:Y:S01]  /*0da0*/  ULEA UR5, UR5, UR7, 0x18 ;  /* 0x0000000705057291 */ /* 0x002fe2000f8ec0ff */
[----:B------:R-:W1:Y:S11]  /*0db0*/  FENCE.VIEW.ASYNC.S ;  /* 0x00000000000073c6 */ /* 0x000e760000000000 */
[----:B-1----:R2:W1:Y:S01]  /*0dc0*/  SYNCS.EXCH.64 URZ, [UR5+0x300], UR10 ;  /* 0x0003000a05ff75b2 */ /* 0x0024620008000100 */
[----:B------:R2:W1:Y:S02]  /*0dd0*/  SYNCS.EXCH.64 URZ, [UR5+0x308], UR10 ;  /* 0x0003080a05ff75b2 */ /* 0x0004640008000100 */
[----:B--2---:R-:W-:Y:S01]  /*0de0*/  NOP ;  /* 0x0000000000007918 */ /* 0x004fe20000000000 */
.L_x_12:
[----:B------:R-:W2:Y:S01]  /*0df0*/  SHFL.IDX PT, R2, R108, RZ, 0x1f ;  /* 0x00001fff6c027589 */ /* 0x000ea200000e0000 */
[----:B------:R-:W-:Y:S01]  /*0e00*/  NOP ;  /* 0x0000000000007918 */ /* 0x000fe20000000000 */
[----:B--2---:R-:W-:-:S13]  /*0e10*/  ISETP.NE.AND P0, PT, R2, 0x4, PT ;  /* 0x000000040200780c */ /* 0x004fda0003f05270 */
[----:B------:R-:W-:Y:S05]  /*0e20*/  @P0 BRA `(.L_x_13) ;  /* 0x00000000004c0947 */ /* 0x000fea0003800000 */
[----:B-1----:R-:W1:Y:S01]  /*0e30*/  S2UR UR5, SR_CgaCtaId ;  /* 0x00000000000579c3 */ /* 0x002e620000008800 */
[----:B------:R-:W-:Y:S01]  /*0e40*/  UMOV UR9, 0x100 ;  /* 0x0000010000097882 */ /* 0x000fe20000000000 */
[----:B------:R-:W-:Y:S01]  /*0e50*/  UMOV UR7, 0x400 ;  /* 0x0000040000077882 */ /* 0x000fe20000000000 */
[----:B------:R-:W-:Y:S01]  /*0e60*/  USEL UR9, UR9, 0xe0, UP2 ;  /* 0x000000e009097887 */ /* 0x000fe20009000000 */
[----:B------:R-:W-:Y:S01]  /*0e70*/  UMOV UR4, 0x1 ;  /* 0x0000000100047882 */ /* 0x000fe20000000000 */
[----:B------:R-:W-:Y:S01]  /*0e80*/  ELECT P0, URZ, PT ;  /* 0x0000000000ff782f */ /* 0x000fe20003800000 */
[----:B------:R-:W-:-:S04]  /*0e90*/  UIADD3 UR10, UPT, UPT, -UR4, 0x100000, URZ ;  /* 0x00100000040a7890 */ /* 0x000fc8000fffe1ff */
[----:B------:R-:W-:Y:S02]  /*0ea0*/  USHF.L.U32 UR11, UR10, 0xb, URZ ;  /* 0x0000000b0a0b7899 */ /* 0x000fe400080006ff */
[----:B------:R-:W-:Y:S02]  /*0eb0*/  USHF.L.U32 UR10, UR10, 0x1, URZ ;  /* 0x000000010a0a7899 */ /* 0x000fe400080006ff */
[----:B------:R-:W-:-:S04]  /*0ec0*/  UIADD3 UR12, UPT, UPT, -UR9, 0x100000, URZ ;  /* 0x00100000090c7890 */ /* 0x000fc8000fffe1ff */
[----:B------:R-:W-:Y:S02]  /*0ed0*/  USHF.L.U32 UR13, UR12, 0xb, URZ ;  /* 0x0000000b0c0d7899 */ /* 0x000fe400080006ff */
[----:B------:R-:W-:Y:S02]  /*0ee0*/  USHF.L.U32 UR12, UR12, 0x1, URZ ;  /* 0x000000010c0c7899 */ /* 0x000fe400080006ff */
[----:B-1----:R-:W-:Y:S01]  /*0ef0*/  ULEA UR5, UR5, UR7, 0x18 ;  /* 0x0000000705057291 */ /* 0x002fe2000f8ec0ff */
[----:B------:R-:W1:Y:S11]  /*0f00*/  FENCE.VIEW.ASYNC.S ;  /* 0x00000000000073c6 */ /* 0x000e760000000000 */
[----:B-1----:R2:W1:Y:S01]  /*0f10*/  SYNCS.EXCH.64 URZ, [UR5+0x310], UR10 ;  /* 0x0003100a05ff75b2 */ /* 0x0024620008000100 */
[----:B------:R2:W1:Y:S01]  /*0f20*/  SYNCS.EXCH.64 URZ, [UR5+0x320], UR12 ;  /* 0x0003200c05ff75b2 */ /* 0x0004620008000100 */
[----:B------:R2:W1:Y:S01]  /*0f30*/  SYNCS.EXCH.64 URZ, [UR5+0x318], UR10 ;  /* 0x0003180a05ff75b2 */ /* 0x0004620008000100 */
[----:B------:R2:W1:Y:S02]  /*0f40*/  SYNCS.EXCH.64 URZ, [UR5+0x328], UR12 ;  /* 0x0003280c05ff75b2 */ /* 0x0004640008000100 */
[----:B--2---:R-:W-:Y:S01]  /*0f50*/  NOP ;  /* 0x0000000000007918 */ /* 0x004fe20000000000 */
.L_x_13:
[----:B------:R-:W2:Y:S01]  /*0f60*/  SHFL.IDX PT, R2, R108, RZ, 0x1f ;  /* 0x00001fff6c027589 */ /* 0x000ea200000e0000 */
[----:B------:R-:W-:Y:S01]  /*0f70*/  NOP ;  /* 0x0000000000007918 */ /* 0x000fe20000000000 */
[----:B--2---:R-:W-:-:S13]  /*0f80*/  ISETP.NE.AND P0, PT, R2, 0x5, PT ;  /* 0x000000050200780c */ /* 0x004fda0003f05270 */
[----:B------:R-:W-:Y:S05]  /*0f90*/  @P0 BRA `(.L_x_14) ;  /* 0x0000000000580947 */ /* 0x000fea0003800000 */
[----:B-1----:R-:W1:Y:S01]  /*0fa0*/  S2UR UR7, SR_CgaCtaId ;  /* 0x00000000000779c3 */ /* 0x002e620000008800 */
        /* <DEDUP_REMOVED lines=12> */
[----:B-1----:R2:W1:Y:S01]  /*1070*/  SYNCS.EXCH.64 URZ, [UR7+0x330], UR10 ;  /* 0x0003300a07ff75b2 */ /* 0x0024620008000100 */
[----:B------:R2:W1:Y:S01]  /*1080*/  SYNCS.EXCH.64 URZ, [UR7+0x350], UR4 ;  /* 0x0003500407ff75b2 */ /* 0x0004620008000100 */
[----:B------:R2:W1:Y:S01]  /*1090*/  SYNCS.EXCH.64 URZ, [UR7+0x338], UR10 ;  /* 0x0003380a07ff75b2 */ /* 0x0004620008000100 */
[----:B------:R2:W1:Y:S01]  /*10a0*/  SYNCS.EXCH.64 URZ, [UR7+0x358], UR4 ;  /* 0x0003580407ff75b2 */ /* 0x0004620008000100 */
[----:B------:R2:W1:Y:S01]  /*10b0*/  SYNCS.EXCH.64 URZ, [UR7+0x340], UR10 ;  /* 0x0003400a07ff75b2 */ /* 0x0004620008000100 */
[----:B------:R2:W1:Y:S01]  /*10c0*/  SYNCS.EXCH.64 URZ, [UR7+0x360], UR4 ;  /* 0x0003600407ff75b2 */ /* 0x0004620008000100 */
[----:B------:R2:W1:Y:S01]  /*10d0*/  SYNCS.EXCH.64 URZ, [UR7+0x348], UR10 ;  /* 0x0003480a07ff75b2 */ /* 0x0004620008000100 */
[----:B------:R2:W1:Y:S02]  /*10e0*/  SYNCS.EXCH.64 URZ, [UR7+0x368], UR4 ;  /* 0x0003680407ff75b2 */ /* 0x0004640008000100 */
[----:B--2---:R-:W-:Y:S01]  /*10f0*/  NOP ;  /* 0x0000000000007918 */ /* 0x004fe20000000000 */
.L_x_14:
        /* <DEDUP_REMOVED lines=18> */
.L_x_15:
[----:B-1----:R-:W1:Y:S01]  /*1220*/  S2UR UR5, SR_CTAID.X ;  /* 0x00000000000579c3 */ /* 0x002e620000002500 */
[----:B------:R-:W-:-:S05]  /*1230*/  CS2R.32 R103, SR_CgaSize ;  /* 0x0000000000677805 */ /* 0x000fca0000008a00 */
[----:B------:R-:W-:-:S05]  /*1240*/  IMAD R103, R103, -0xa0, RZ ;  /* 0xffffff6067677824 */ /* 0x000fca00078e02ff */
[----:B------:R-:W-:-:S14]  /*1250*/  R2UR UR9, R103 ;  /* 0x00000000670972ca */ /* 0x000fdc00000e0000 */
[----:B------:R-:W2:Y:S01]  /*1260*/  LDCU UR9, c[0x0][UR9+0x2b0] ;  /* 0x00005600090977ac */ /* 0x000ea20008000800 */
[----:B------:R-:W-:Y:S01]  /*1270*/  NOP ;  /* 0x0000000000007918 */ /* 0x000fe20000000000 */
[----:B------:R-:W-:-:S05]  /*1280*/  CS2R.32 R103, SR_CgaSize ;  /* 0x0000000000677805 */ /* 0x000fca0000008a00 */
[----:B------:R-:W-:-:S05]  /*1290*/  IMAD R103, R103, -0xa0, RZ ;  /* 0xffffff6067677824 */ /* 0x000fca00078e02ff */
[----:B------:R-:W-:-:S14]  /*12a0*/  R2UR UR7, R103 ;  /* 0x00000000670772ca */ /* 0x000fdc00000e0000 */
[----:B------:R-:W3:Y:S01]  /*12b0*/  LDCU UR7, c[0x0][UR7+0x2b4] ;  /* 0x00005680070777ac */ /* 0x000ee20008000800 */
[----:B------:R-:W4:Y:S08]  /*12c0*/  S2UR UR4, SR_CTAID.Y ;  /* 0x00000000000479c3 */ /* 0x000f300000002600 */
[----:B------:R-:W3:Y:S01]  /*12d0*/  LDC R9, c[0x0][0xb24] ;  /* 0x0002c900ff097b82 */ /* 0x000ee20000000800 */
[----:B-1----:R-:W-:-:S02]  /*12e0*/  I2FP.F32.U32 R5, UR5 ;  /* 0x0000000500057c45 */ /* 0x002fc40008201000 */
[----:B------:R-:W-:-:S05]  /*12f0*/  CS2R.32 R3, SR_CgaSize ;  /* 0x0000000000037805 */ /* 0x000fca0000008a00 */
[----:B------:R-:W-:-:S06]  /*1300*/  IMAD R3, R3, -0xa0, RZ ;  /* 0xffffff6003037824 */ /* 0x000fcc00078e02ff */
[----:B------:R-:W1:Y:S01]  /*1310*/  LDC R3, c[0x0][R3+0x2a0] ;  /* 0x0000a80003037b82 */ /* 0x000e620000000800 */
[----:B------:R-:W-:Y:S01]  /*1320*/  MOV R103, UR5 ;  /* 0x0000000500677c02 */ /* 0x000fe20008000f00 */
[----:B--2---:R-:W-:Y:S01]  /*1330*/  FMUL R5, R5, UR9 ;  /* 0x0000000905057c20 */ /* 0x004fe20008400000 */
[----:B----4-:R-:W-:Y:S02]  /*1340*/  I2FP.F32.U32 R4, UR4 ;  /* 0x0000000400047c45 */ /* 0x010fe40008201000 */
[----:B------:R-:W-:-:S05]  /*1350*/  CS2R.32 R2, SR_CgaSize ;  /* 0x0000000000027805 */ /* 0x000fca0000008a00 */
[----:B------:R-:W-:-:S06]  /*1360*/  IMAD R2, R2, -0xa0, RZ ;  /* 0xffffff6002027824 */ /* 0x000fcc00078e02ff */
[----:B------:R-:W2:Y:S01]  /*1370*/  LDC R2, c[0x0][R2+0x2a4] ;  /* 0x0000a90002027b82 */ /* 0x000ea20000000800 */
[----:B------:R-:W4:Y:S01]  /*1380*/  F2I.U32.TRUNC.NTZ R100, R5 ;  /* 0x0000000500647305 */ /* 0x000f22000020f000 */
[----:B------:R-:W-:Y:S01]  /*1390*/  MOV R101, UR4 ;  /* 0x0000000400657c02 */ /* 0x000fe20008000f00 */
[----:B---3--:R-:W-:-:S05]  /*13a0*/  FMUL R4, R4, UR7 ;  /* 0x0000000704047c20 */ /* 0x008fca0008400000 */
[----:B------:R-:W-:Y:S01]  /*13b0*/  BAR.SYNC.DEFER_BLOCKING 0x0 ;  /* 0x0000000000007b1d */ /* 0x000fe20000010000 */
[----:B------:R-:W-:-:S05]  /*13c0*/  ISETP.GE.AND P0, PT, R9, 0x1, PT ;  /* 0x000000010900780c */ /* 0x000fca0003f06270 */
[----:B------:R-:W3:Y:S02]  /*13d0*/  F2I.U32.TRUNC.NTZ R93, R4 ;  /* 0x00000004005d7305 */ /* 0x000ee4000020f000 */
[----:B------:R-:W2:Y:S01]  /*13e0*/  S2UR UR36, SR_CTAID.Z ;  /* 0x00000000002479c3 */ /* 0x000ea20000002700 */
[----:B----4-:R-:W-:-:S05]  /*13f0*/  IADD3 R100, PT, PT, -R100, RZ, RZ ;  /* 0x000000ff64647210 */ /* 0x010fca0007ffe1ff */
[----:B-1----:R-:W-:Y:S01]  /*1400*/  IMAD R100, R3, R100, UR5 ;  /* 0x0000000503647e24 */ /* 0x002fe2000f8e0264 */
[----:B---3--:R-:W-:-:S05]  /*1410*/  IADD3 R93, PT, PT, -R93, RZ, RZ ;  /* 0x000000ff5d5d7210 */ /* 0x008fca0007ffe1ff */
[----:B--2---:R-:W-:Y:S01]  /*1420*/  IMAD R93, R2, R93, UR4 ;  /* 0x00000004025d7e24 */ /* 0x004fe2000f8e025d */
[----:B------:R-:W-:Y:S06]  /*1430*/  @!P0 BRA `(.L_x_16) ;  /* 0x0000000000b88947 */ /* 0x000fec0003800000 */
[----:B------:R-:W1:Y:S01]  /*1440*/  LDC.64 R4, c[0x0][0xb18] ;  /* 0x0002c600ff047b82 */ /* 0x000e620000000a00 */
[----:B------:R-:W-:-:S07]  /*1450*/  ISETP.NE.AND P0, PT, R9, 0x1, PT ;  /* 0x000000010900780c */ /* 0x000fce0003f05270 */
[----:B------:R-:W2:Y:S08]  /*1460*/  LDC R10, c[0x0][0xb0c] ;  /* 0x0002c300ff0a7b82 */ /* 0x000eb00000000800 */
[----:B------:R-:W3:Y:S08]  /*1470*/  LDC R11, c[0x0][0x370] ;  /* 0x0000dc00ff0b7b82 */ /* 0x000ef00000000800 */
[----:B------:R-:W4:Y:S01]  /*1480*/  LDC R12, c[0x0][0x374] ;  /* 0x0000dd00ff0c7b82 */ /* 0x000f220000000800 */
[----:B-1----:R-:W-:-:S07]  /*1490*/  ISETP.NE.AND P1, PT, R4, 0x1, PT ;  /* 0x000000010400780c */ /* 0x002fce0003f25270 */
[----:B------:R-:W3:Y:S01]  /*14a0*/  LDC.64 R6, c[0x0][0xb10] ;  /* 0x0002c400ff067b82 */ /* 0x000ee20000000a00 */
[----:B--2---:R-:W-:-:S07]  /*14b0*/  ISETP.NE.AND P2, PT, R10, 0x1, PT ;  /* 0x000000010a00780c */ /* 0x004fce0003f45270 */
[----:B------:R-:W1:Y:S08]  /*14c0*/  LDC R8, c[0x0][0xb20] ;  /* 0x0002c800ff087b82 */ /* 0x000e700000000800 */
[----:B------:R-:W2:Y:S01]  /*14d0*/  LDC.64 R2, c[0x0][0xb28] ;  /* 0x0002ca00ff027b82 */ /* 0x000ea20000000a00 */
[----:B----4-:R-:W-:-:S04]  /*14e0*/  IMAD.HI.U32 R13, R12, R5, RZ ;  /* 0x000000050c0d7227 */ /* 0x010fc800078e00ff */
[----:B------:R-:W-:-:S04]  /*14f0*/  IMAD.HI.U32 R5, R101, R5, RZ ;  /* 0x0000000565057227 */ /* 0x000fc800078e00ff */
[----:B---3--:R-:W-:-:S04]  /*1500*/  IMAD.HI.U32 R14, R11, R6, RZ ;  /* 0x000000060b0e7227 */ /* 0x008fc800078e00ff */
[----:B------:R-:W-:Y:S01]  /*1510*/  IMAD.HI.U32 R16, R103, R6, RZ ;  /* 0x0000000667107227 */ /* 0x000fe200078e00ff */
[-C--:B------:R-:W-:Y:S02]  /*1520*/  @P2 SHF.R.U32.HI R11, RZ, R7.reuse, R14 ;  /* 0x00000007ff0b2219 */ /* 0x080fe4000001160e */
[-C--:B-1----:R-:W-:Y:S02]  /*1530*/  @P1 SHF.R.U32.HI R12, RZ, R8.reuse, R13 ;  /* 0x00000008ff0c1219 */ /* 0x082fe4000001160d */
[----:B------:R-:W-:Y:S02]  /*1540*/  SHF.R.U32.HI R8, RZ, R8, R5 ;  /* 0x00000008ff087219 */ /* 0x000fe40000011605 */
[----:B------:R-:W-:Y:S02]  /*1550*/  SHF.R.U32.HI R16, RZ, R7, R16 ;  /* 0x00000007ff107219 */ /* 0x000fe40000011610 */
[----:B------:R-:W-:Y:S01]  /*1560*/  SEL R5, R101, R8, !P1 ;  /* 0x0000000865057207 */ /* 0x000fe20004800000 */
[----:B--2---:R-:W-:Y:S01]  /*1570*/  IMAD.HI.U32 R14, R12, R2, RZ ;  /* 0x000000020c0e7227 */ /* 0x004fe200078e00ff */
[----:B------:R-:W-:-:S03]  /*1580*/  SEL R7, R103, R16, !P2 ;  /* 0x0000001067077207 */ /* 0x000fc60005000000 */
[----:B------:R-:W-:Y:S01]  /*1590*/  IMAD.HI.U32 R6, R11, R2, RZ ;  /* 0x000000020b067227 */ /* 0x000fe200078e00ff */
[----:B------:R-:W-:-:S04]  /*15a0*/  @P0 SHF.R.U32.HI R12, RZ, R3, R14 ;  /* 0x00000003ff0c0219 */ /* 0x000fc8000001160e */
[----:B------:R-:W-:Y:S01]  /*15b0*/  @P0 SHF.R.U32.HI R11, RZ, R3, R6 ;  /* 0x00000003ff0b0219 */ /* 0x000fe20000011606 */
[----:B------:R-:W-:-:S04]  /*15c0*/  IMAD R12, R12, R9, RZ ;  /* 0x000000090c0c7224 */ /* 0x000fc800078e02ff */
[----:B------:R-:W-:Y:S01]  /*15d0*/  IMAD R6, R11, R9, RZ ;  /* 0x000000090b067224 */ /* 0x000fe200078e02ff */
[----:B------:R-:W-:-:S04]  /*15e0*/  ISETP.GE.AND P1, PT, R5, R12, PT ;  /* 0x0000000c0500720c */ /* 0x000fc80003f26270 */
[----:B------:R-:W-:Y:S01]  /*15f0*/  ISETP.GE.OR P1, PT, R7, R6, P1 ;  /* 0x000000060700720c */ /* 0x000fe20000f26670 */
[----:B------:R-:W-:-:S05]  /*1600*/  IMAD.HI.U32 R6, R5, R2, RZ ;  /* 0x0000000205067227 */ /* 0x000fca00078e00ff */
[----:B------:R-:W-:-:S04]  /*1610*/  SHF.R.U32.HI R6, RZ, R3, R6 ;  /* 0x00000003ff067219 */ /* 0x000fc80000011606 */
[----:B------:R-:W-:-:S03]  /*1620*/  SEL R6, R5, R6, !P0 ;  /* 0x0000000605067207 */ /* 0x000fc60004000000 */
[----:B------:R-:W-:Y:S01]  /*1630*/  @!P1 IMAD.HI.U32 R8, R7, R2, RZ ;  /* 0x0000000207089227 */ /* 0x000fe200078e00ff */
[----:B------:R-:W-:-:S04]  /*1640*/  IADD3 R2, PT, PT, -R6, RZ, RZ ;  /* 0x000000ff06027210 */ /* 0x000fc80007ffe1ff */
[----:B------:R-:W-:Y:S01]  /*1650*/  @!P1 SHF.R.U32.HI R8, RZ, R3, R8 ;  /* 0x00000003ff089219 */ /* 0x000fe20000011608 */
[----:B------:R-:W-:-:S03]  /*1660*/  IMAD R2, R9, R2, R5 ;  /* 0x0000000209027224 */ /* 0x000fc600078e0205 */
[----:B------:R-:W-:Y:S02]  /*1670*/  @!P1 SEL R3, R7, R8, !P0 ;  /* 0x0000000807039207 */ /* 0x000fe40004000000 */
[----:B------:R-:W-:-:S03]  /*1680*/  IADD3 R8, PT, PT, -R5, RZ, RZ ;  /* 0x000000ff05087210 */ /* 0x000fc60007ffe1ff */
[--C-:B------:R-:W-:Y:S02]  /*1690*/  @!P1 IMAD.IADD R6, R6, 0x1, -R3.reuse ;  /* 0x0000000106069824 */ /* 0x100fe400078e0a03 */
[----:B------:R-:W-:Y:S01]  /*16a0*/  @!P1 IMAD R3, R2, R11, R3 ;  /* 0x0000000b02039224 */ /* 0x000fe200078e0203 */
[----:B------:R-:W-:Y:S01]  /*16b0*/  IADD3 R2, PT, PT, -R7, RZ, RZ ;  /* 0x000000ff07027210 */ /* 0x000fe20007ffe1ff */
[----:B------:R-:W-:Y:S02]  /*16c0*/  @!P1 IMAD R5, R6, R9, R7 ;  /* 0x0000000906059224 */ /* 0x000fe400078e0207 */
[----:B------:R-:W-:Y:S02]  /*16d0*/  IMAD R8, R4, R8, R101 ;  /* 0x0000000804087224 */ /* 0x000fe400078e0265 */
[----:B------:R-:W-:Y:S02]  /*16e0*/  @!P1 IMAD.MOV.U32 R7, RZ, RZ, R3 ;  /* 0x000000ffff079224 */ /* 0x000fe400078e0003 */
[----:B------:R-:W-:-:S02]  /*16f0*/  IMAD R2, R10, R2, R103 ;  /* 0x000000020a027224 */ /* 0x000fc400078e0267 */
[----:B------:R-:W-:Y:S02]  /*1700*/  IMAD R101, R5, R4, R8 ;  /* 0x0000000405657224 */ /* 0x000fe400078e0208 */
[----:B------:R-:W-:Y:S02]  /*1710*/  IMAD R103, R7, R10, R2 ;  /* 0x0000000a07677224 */ /* 0x000fe400078e0202 */
.L_x_16:
[----:B------:R-:W1:Y:S01]  /*1720*/  LDCU UR4, c[0x0][0xb30] ;  /* 0x00016600ff0477ac */ /* 0x000e620008000800 */
[----:B------:R-:W2:Y:S08]  /*1730*/  S2UR UR37, SR_CgaCtaId ;  /* 0x00000000002579c3 */ /* 0x000eb00000008800 */
[----:B------:R-:W3:Y:S01]  /*1740*/  LDC R22, c[0x0][0xb24] ;  /* 0x0002c900ff167b82 */ /* 0x000ee20000000800 */
[----:B-1----:R-:W-:-:S09]  /*1750*/  UISETP.NE.AND UP1, UPT, UR4, 0x1, UPT ;  /* 0x000000010400788c */ /* 0x002fd2000bf25270 */
[----:B--2---:R-:W-:Y:S05]  /*1760*/  BRA.U UP1, `(.L_x_17) ;  /* 0x0000000101407547 */ /* 0x004fea000b800000 */
[----:B------:R-:W1:Y:S08]  /*1770*/  LDC.64 R4, c[0x0][0xb10] ;  /* 0x0002c400ff047b82 */ /* 0x000e700000000a00 */
[----:B------:R-:W2:Y:S08]  /*1780*/  LDC.64 R2, c[0x0][0xb18] ;  /* 0x0002c600ff027b82 */ /* 0x000eb00000000a00 */
[----:B------:R-:W4:Y:S08]  /*1790*/  LDC R6, c[0x0][0xb20] ;  /* 0x0002c800ff067b82 */ /* 0x000f300000000800 */
[----:B------:R-:W3:Y:S01]  /*17a0*/  LDC R8, c[0x0][0xb0c] ;  /* 0x0002c300ff087b82 */ /* 0x000ee20000000800 */
[----:B-1----:R-:W-:-:S05]  /*17b0*/  IMAD.HI.U32 R4, R103, R4, RZ ;  /* 0x0000000467047227 */ /* 0x002fca00078e00ff */
[----:B------:R-:W-:Y:S01]  /*17c0*/  SHF.R.U32.HI R4, RZ, R5, R4 ;  /* 0x00000005ff047219 */ /* 0x000fe20000011604 */
[----:B--2---:R-:W-:Y:S01]  /*17d0*/  IMAD.HI.U32 R3, R101, R3, RZ ;  /* 0x0000000365037227 */ /* 0x004fe200078e00ff */
[----:B------:R-:W-:-:S04]  /*17e0*/  ISETP.NE.AND P0, PT, R2, 0x1, PT ;  /* 0x000000010200780c */ /* 0x000fc80003f05270 */
[----:B----4-:R-:W-:-:S04]  /*17f0*/  SHF.R.U32.HI R6, RZ, R6, R3 ;  /* 0x00000006ff067219 */ /* 0x010fc80000011603 */
[----:B------:R-:W-:Y:S02]  /*1800*/  SEL R3, R101, R6, !P0 ;  /* 0x0000000665037207 */ /* 0x000fe40004000000 */
[----:B---3--:R-:W-:-:S04]  /*1810*/  ISETP.NE.AND P1, PT, R8, 0x1, PT ;  /* 0x000000010800780c */ /* 0x008fc80003f25270 */
[----:B------:R-:W-:-:S05]  /*1820*/  SEL R4, R103, R4, !P1 ;  /* 0x0000000467047207 */ /* 0x000fca0004800000 */
[----:B------:R-:W-:Y:S02]  /*1830*/  IMAD.IADD R5, R3, 0x1, -R4 ;  /* 0x0000000103057824 */ /* 0x000fe400078e0a04 */
[----:B------:R-:W-:Y:S02]  /*1840*/  IMAD.IADD R3, R4, 0x1, -R3 ;  /* 0x0000000104037824 */ /* 0x000fe400078e0a03 */
[----:B------:R-:W-:Y:S02]  /*1850*/  IMAD R103, R5, R8, R103 ;  /* 0x0000000805677224 */ /* 0x000fe400078e0267 */
[----:B------:R-:W-:-:S07]  /*1860*/  IMAD R101, R3, R2, R101 ;  /* 0x0000000203657224 */ /* 0x000fce00078e0265 */
.L_x_17:
[----:B------:R-:W-:Y:S01]  /*1870*/  BAR.SYNC.DEFER_BLOCKING 0x0 ;  /* 0x0000000000007b1d */ /* 0x000fe20000010000 */
[----:B------:R-:W-:Y:S01]  /*1880*/  UISETP.NE.AND UP1, UPT, UR8, 0x2, UPT ;  /* 0x000000020800788c */ /* 0x000fe2000bf25270 */
[----:B------:R-:W-:Y:S02]  /*1890*/  ISETP.NE.OR P5, PT, R0, 0x2, !P5 ;  /* 0x000000020000780c */ /* 0x000fe40006fa5670 */
[----:B------:R-:W-:-:S06]  /*18a0*/  LOP3.LUT R2, R113, 0x1f, RZ, 0xc0, !PT ;  /* 0x0000001f71027812 */ /* 0x000fcc00078ec0ff */
[----:B------:R-:W-:Y:S05]  /*18b0*/  BRA.U UP1, `(.L_x_18) ;  /* 0x0000002901687547 */ /* 0x000fea000b800000 */
[----:B------:R-:W1:Y:S01]  /*18c0*/  LDCU UR15, c[0x0][0x38c] ;  /* 0x00007180ff0f77ac */ /* 0x000e620008000800 */
[----:B------:R-:W2:Y:S01]  /*18d0*/  LDC R9, c[0x0][0x370] ;  /* 0x0000dc00ff097b82 */ /* 0x000ea20000000800 */
[----:B------:R-:W-:Y:S01]  /*18e0*/  PLOP3.LUT P1, PT, PT, PT, UP2, 0x80, 0x8 ;  /* 0x000000000008781c */ /* 0x000fe20003f2f028 */
[----:B------:R-:W-:Y:S01]  /*18f0*/  IMAD.MOV.U32 R15, RZ, RZ, 0x1 ;  /* 0x00000001ff0f7424 */ /* 0x000fe200078e00ff */
[----:B------:R-:W-:Y:S01]  /*1900*/  ISETP.EQ.OR P4, PT, R2, RZ, P5 ;  /* 0x000000ff0200720c */ /* 0x000fe20002f82670 */
[----:B------:R-:W-:Y:S01]  /*1910*/  IMAD.MOV.U32 R14, RZ, RZ, RZ ;  /* 0x000000ffff0e7224 */ /* 0x000fe200078e00ff */
[----:B------:R-:W-:Y:S02]  /*1920*/  PLOP3.LUT P1, PT, P1, PT, PT, 0x8, 0x80 ;  /* 0x000000000080781c */ /* 0x000fe40000f2e170 */
[----:B------:R-:W-:Y:S01]  /*1930*/  CS2R R12, SRZ ;  /* 0x00000000000c7805 */ /* 0x000fe2000001ff00 */
[----:B------:R-:W-:Y:S01]  /*1940*/  IMAD.MOV.U32 R10, RZ, RZ, 0x1 ;  /* 0x00000001ff0a7424 */ /* 0x000fe200078e00ff */
[----:B------:R-:W4:Y:S01]  /*1950*/  LDC R0, c[0x0][0x374] ;  /* 0x0000dd00ff007b82 */ /* 0x000f220000000800 */
[----:B------:R-:W2:Y:S01]  /*1960*/  LDCU.64 UR24, c[0x0][0x348] ;  /* 0x00006900ff1877ac */ /* 0x000ea20008000a00 */
[----:B------:R-:W-:Y:S01]  /*1970*/  UMOV UR13, URZ ;  /* 0x000000ff000d7c82 */ /* 0x000fe20008000000 */
[----:B-1----:R-:W-:-:S04]  /*1980*/  UIADD3 UR5, UPT, UPT, UR15, 0x1f, URZ ;  /* 0x0000001f0f057890 */ /* 0x002fc8000fffe0ff */
[----:B------:R-:W-:-:S04]  /*1990*/  USHF.R.S32.HI UR4, URZ, 0x1f, UR5 ;  /* 0x0000001fff047899 */ /* 0x000fc80008011405 */
[----:B------:R-:W-:-:S04]  /*19a0*/  ULEA.HI UR4, UR4, UR5, URZ, 0x5 ;  /* 0x0000000504047291 */ /* 0x000fc8000f8f28ff */
[----:B------:R-:W-:Y:S02]  /*19b0*/  USHF.R.S32.HI UR22, URZ, 0x5, UR4 ;  /* 0x00000005ff167899 */ /* 0x000fe40008011404 */
[----:B------:R-:W-:Y:S02]  /*19c0*/  UIADD3 UR4, UPT, UPT, UR15, -0x1, URZ ;  /* 0xffffffff0f047890 */ /* 0x000fe4000fffe0ff */
[----:B------:R-:W-:Y:S02]  /*19d0*/  UISETP.LT.U32.AND UP0, UPT, UR22, 0x2f, UPT ;  /* 0x0000002f1600788c */ /* 0x000fe4000bf01070 */
[----:B------:R-:W-:Y:S02]  /*19e0*/  UISETP.GE.U32.AND UP1, UPT, UR4, -0x3f, UPT ;  /* 0xffffffc10400788c */ /* 0x000fe4000bf26070 */
[----:B------:R-:W-:Y:S02]  /*19f0*/  USEL UR21, UR22, 0x2f, UP0 ;  /* 0x0000002f16157887 */ /* 0x000fe40008000000 */
[----:B------:R-:W-:-:S02]  /*1a00*/  UIADD3 UR15, UPT, UPT, UR15, 0x3e, URZ ;  /* 0x0000003e0f0f7890 */ /* 0x000fc4000fffe0ff */
[----:B------:R-:W-:Y:S02]  /*1a10*/  UIADD3 UR7, UPT, UPT, UR21, -0x1, URZ ;  /* 0xffffffff15077890 */ /* 0x000fe4000fffe0ff */
[----:B------:R-:W-:-:S03]  /*1a20*/  UIADD3 UR14, UPT, UPT, UR22, -UR21, URZ ;  /* 0x80000015160e7290 */ /* 0x000fc6000fffe0ff */
[----:B------:R-:W-:-:S04]  /*1a30*/  @UP1 UIADD3 UR7, UPT, UPT, UR21, URZ, URZ ;  /* 0x000000ff15071290 */ /* 0x000fc8000fffe0ff */
[----:B--2---:R-:W-:-:S12]  /*1a40*/  UIADD3 UR7, UPT, UPT, UR7, 0x1, URZ ;  /* 0x0000000107077890 */ /* 0x004fd8000fffe0ff */
.L_x_36:
[----:B------:R-:W-:Y:S01]  /*1a50*/  UISETP.NE.AND UP0, UPT, UR37, URZ, UPT ;  /* 0x000000ff2500728c */ /* 0x000fe2000bf05270 */
[----:B------:R-:W1:Y:S08]  /*1a60*/  S2UR UR37, SR_CgaCtaId ;  /* 0x00000000002579c3 */ /* 0x000e700000008800 */
[----:B------:R-:W-:Y:S05]  /*1a70*/  BRA.U UP0, `(.L_x_19) ;  /* 0x0000000100347547 */ /* 0x000fea000b800000 */
[----:B------:R-:W2:Y:S01]  /*1a80*/  S2R R2, SR_CgaCtaId ;  /* 0x0000000000027919 */ /* 0x000ea20000008800 */
[----:B------:R-:W-:-:S04]  /*1a90*/  MOV R3, 0x400 ;  /* 0x0000040000037802 */ /* 0x000fc80000000f00 */
[----:B--2---:R-:W-:Y:S02]  /*1aa0*/  LEA R3, R2, R3, 0x18 ;  /* 0x0000000302037211 */ /* 0x004fe400078ec0ff */
[----:B------:R-:W-:-:S03]  /*1ab0*/  SHF.L.U32 R2, R10, 0x1f, RZ ;  /* 0x0000001f0a027819 */ /* 0x000fc600000006ff */
[----:B------:R-:W-:-:S04]  /*1ac0*/  IMAD R3, R12, 0x8, R3 ;  /* 0x000000080c037824 */ /* 0x000fc800078e0203 */
[----:B------:R-:W2:Y:S02]  /*1ad0*/  SYNCS.PHASECHK.TRANS64.TRYWAIT P0, [R3+URZ+0x380], R2 ;  /* 0x00038002030075a7 */ /* 0x000ea400080011ff */
[----:B--2---:R-:W-:Y:S05]  /*1ae0*/  @!P0 BRA `(.L_x_20) ;  /* 0x0000006800f48947 */ /* 0x004fea0003800000 */
.L_x_138:
[----:B------:R-:W-:Y:S01]  /*1af0*/  VIADD R12, R12, 0x1 ;  /* 0x000000010c0c7836 */ /* 0x000fe20000000000 */
[----:B------:R2:W-:Y:S04]  /*1b00*/  SYNCS.ARRIVE.TRANS64.A1T0 RZ, [R3+URZ+0x370], RZ ;  /* 0x000370ff03ff79a7 */ /* 0x0005e800081000ff */
[----:B------:R-:W-:-:S04]  /*1b10*/  ISETP.NE.AND P0, PT, R12, 0x2, PT ;  /* 0x000000020c00780c */ /* 0x000fc80003f05270 */
[----:B------:R-:W-:Y:S02]  /*1b20*/  SEL R12, R12, RZ, P0 ;  /* 0x000000ff0c0c7207 */ /* 0x000fe40000000000 */
[----:B--2---:R-:W-:-:S04]  /*1b30*/  SEL R3, RZ, 0x1, P0 ;  /* 0x00000001ff037807 */ /* 0x004fc80000000000 */
[----:B------:R-:W-:-:S07]  /*1b40*/  LOP3.LUT R10, R10, R3, RZ, 0x3c, !PT ;  /* 0x000000030a0a7212 */ /* 0x000fce00078e3cff */
.L_x_19:
[----:B------:R-:W-:Y:S01]  /*1b50*/  UMOV UR4, 0x400 ;  /* 0x0000040000047882 */ /* 0x000fe20000000000 */
[----:B------:R-:W-:Y:S01]  /*1b60*/  SHF.L.U32 R2, R15, 0x1f, RZ ;  /* 0x0000001f0f027819 */ /* 0x000fe200000006ff */
[----:B-1----:R-:W-:Y:S01]  /*1b70*/  ULEA UR4, UR37, UR4, 0x18 ;  /* 0x0000000425047291 */ /* 0x002fe2000f8ec0ff */
[----:B------:R-:W-:Y:S01]  /*1b80*/  R2UR UR35, R103 ;  /* 0x00000000672372ca */ /* 0x000fe200000e0000 */
[----:B------:R-:W-:Y:S01]  /*1b90*/  UISETP.GE.U32.AND UP0, UPT, UR15, 0x3f, UPT ;  /* 0x0000003f0f00788c */ /* 0x000fe2000bf06070 */
[----:B------:R-:W-:Y:S01]  /*1ba0*/  R2UR UR11, R101 ;  /* 0x00000000650b72ca */ /* 0x000fe200000e0000 */
[----:B------:R-:W-:Y:S01]  /*1bb0*/  ULEA UR5, UR13, UR4, 0x3 ;  /* 0x000000040d057291 */ /* 0x000fe2000f8e18ff */
[----:B------:R-:W-:-:S08]  /*1bc0*/  UMOV UR23, URZ ;  /* 0x000000ff00177c82 */ /* 0x000fd00008000000 */
[----:B------:R1:W2:Y:S01]  /*1bd0*/  SYNCS.PHASECHK.TRANS64.TRYWAIT P0, [UR5+0x178], R2 ;  /* 0x00017802ff0075a7 */ /* 0x0002a20008001105 */
[----:B------:R-:W-:Y:S02]  /*1be0*/  USHF.L.U32 UR35, UR35, 0x6, URZ ;  /* 0x0000000623237899 */ /* 0x000fe400080006ff */
[----:B------:R-:W-:Y:S01]  /*1bf0*/  UIMAD UR11, UR11, 0x50, URZ ;  /* 0x000000500b0b78a4 */ /* 0x000fe2000f8e02ff */
[----:B------:R-:W-:Y:S11]  /*1c00*/  BRA.U !UP0, `(.L_x_21) ;  /* 0x0000000108a87547 */ /* 0x000ff6000b800000 */
[----:B------:R-:W-:Y:S01]  /*1c10*/  UMOV UR16, URZ ;  /* 0x000000ff00107c82 */ /* 0x000fe20008000000 */
[----:B------:R-:W-:-:S05]  /*1c20*/  UMOV UR6, UR13 ;  /* 0x0000000d00067c82 */ /* 0x000fca0008000000 */
.L_x_26:
[----:B--2---:R-:W-:Y:S01]  /*1c30*/  @!P5 MOV R3, 0x1200 ;  /* 0x000012000003d802 */ /* 0x004fe20000000f00 */
[----:B-1----:R-:W-:Y:S01]  /*1c40*/  ULEA UR33, UR6, UR4, 0x3 ;  /* 0x0000000406217291 */ /* 0x002fe2000f8e18ff */
[----:B--2---:R-:W-:Y:S11]  /*1c50*/  @P0 BRA `(.L_x_22) ;  /* 0x00000000000c0947 */ /* 0x004ff60003800000 */
[----:B------:R-:W-:Y:S04]  /*1c60*/  SHF.L.U32 R5, R15, 0x1f, RZ ;  /* 0x0000001f0f057819 */ /* 0x000fe800000006ff */
[----:B------:R-:W2:Y:S02]  /*1c70*/  SYNCS.PHASECHK.TRANS64.TRYWAIT P0, [UR33+0x178], R5 ;  /* 0x00017805ff0075a7 */ /* 0x000ea40008001121 */
[----:B--2---:R-:W-:Y:S05]  /*1c80*/  @!P0 BRA `(.L_x_23) ;  /* 0x0000006800a08947 */ /* 0x004fea0003800000 */
.L_x_22:
[----:B------:R2:W-:Y:S01]  /*1c90*/  @!P5 SYNCS.ARRIVE.TRANS64 RZ, [UR33], R3 ;  /* 0x00000003ffffd9a7 */ /* 0x0005e20008000021 */
[----:B------:R-:W-:Y:S04]  /*1ca0*/  BSSY.RECONVERGENT B0, `(.L_x_24) ;  /* 0x0000003000007945 */ /* 0x000fe80003800200 */
[----:B------:R-:W-:Y:S05]  /*1cb0*/  @P4 BRA `(.L_x_25) ;  /* 0x0000000000044947 */ /* 0x000fea0003800000 */
[----:B------:R-:W-:Y:S05]  /*1cc0*/  BPT.TRAP 0x1 ;  /* 0x000000040000795c */ /* 0x000fea0000300000 */
.L_x_25:
[----:B------:R-:W-:Y:S05]  /*1cd0*/  BSYNC.RECONVERGENT B0 ;  /* 0x0000000000007941 */ /* 0x000fea0003800200 */
.L_x_24:
[----:B------:R-:W-:Y:S02]  /*1ce0*/  UIADD3 UR13, UPT, UPT, UR6, 0x1, URZ ;  /* 0x00000001060d7890 */ /* 0x000fe4000fffe0ff */
[----:B------:R-:W-:Y:S02]  /*1cf0*/  UIADD3 UR18, UP1, UPT, UR24, 0x80, URZ ;  /* 0x0000008018127890 */ /* 0x000fe4000ff3e0ff */
[----:B------:R-:W-:Y:S02]  /*1d00*/  UISETP.NE.AND UP0, UPT, UR13, 0x2f, UPT ;  /* 0x0000002f0d00788c */ /* 0x000fe4000bf05270 */
[----:B------:R-:W-:Y:S02]  /*1d10*/  ULEA UR32, UR6, UR4, 0xb ;  /* 0x0000000406207291 */ /* 0x000fe4000f8e58ff */
[----:B------:R-:W-:Y:S02]  /*1d20*/  USEL UR9, URZ, 0x1, UP0 ;  /* 0x00000001ff097887 */ /* 0x000fe40008000000 */
[----:B------:R-:W-:Y:S02]  /*1d30*/  USEL UR13, UR13, URZ, UP0 ;  /* 0x000000ff0d0d7287 */ /* 0x000fe40008000000 */
[----:B------:R-:W-:Y:S02]  /*1d40*/  USHF.L.U32 UR34, UR16, 0x5, URZ ;  /* 0x0000000510227899 */ /* 0x000fe400080006ff */
[----:B------:R-:W-:Y:S01]  /*1d50*/  ULEA UR8, UR13, UR4, 0x3 ;  /* 0x000000040d087291 */ /* 0x000fe2000f8e18ff */
[----:B------:R-:W-:Y:S01]  /*1d60*/  LOP3.LUT R15, R15, UR9, RZ, 0x3c, !PT ;  /* 0x000000090f0f7c12 */ /* 0x000fe2000f8e3cff */
[----:B------:R-:W-:Y:S02]  /*1d70*/  UIADD3.X UR19, UPT, UPT, URZ, UR25, URZ, UP1, !UPT ;  /* 0x00000019ff137290 */ /* 0x000fe40008ffe4ff */
[----:B------:R-:W-:Y:S01]  /*1d80*/  UIADD3 UR32, UPT, UPT, UR32, 0x2c80, URZ ;  /* 0x00002c8020207890 */ /* 0x000fe2000fffe0ff */
[----:B-1----:R-:W-:Y:S01]  /*1d90*/  SHF.L.U32 R2, R15, 0x1f, RZ ;  /* 0x0000001f0f027819 */ /* 0x002fe200000006ff */
[----:B------:R-:W-:Y:S02]  /*1da0*/  UIMAD UR5, UR6, 0xa00, UR4 ;  /* 0x00000a00060578a4 */ /* 0x000fe4000f8e0204 */
[----:B------:R-:W-:Y:S01]  /*1db0*/  UIADD3 UR26, UP0, UPT, UR24, 0x180, URZ ;  /* 0x00000180181a7890 */ /* 0x000fe2000ff1e0ff */
[----:B------:R1:W1:Y:S01]  /*1dc0*/  SYNCS.PHASECHK.TRANS64.TRYWAIT P0, [UR8+0x178], R2 ;  /* 0x00017802ff0075a7 */ /* 0x0002620008001108 */
[----:B------:R-:W-:Y:S01]  /*1dd0*/  UMOV UR28, 0x0 ;  /* 0x00000000001c7882 */ /* 0x000fe20000000000 */
[----:B------:R-:W-:Y:S01]  /*1de0*/  UMOV UR29, 0x10000000 ;  /* 0x10000000001d7882 */ /* 0x000fe20000000000 */
[----:B------:R-:W-:Y:S01]  /*1df0*/  UIADD3 UR8, UPT, UPT, UR5, 0x1a480, URZ ;  /* 0x0001a48005087890 */ /* 0x000fe2000fffe0ff */
[----:B------:R1:W-:Y:S01]  /*1e00*/  UTMALDG.3D [UR32], [UR18], desc[UR28] ;  /* 0x00001c20120075b4 */ /* 0x0003e20008011000 */
[----:B------:R-:W-:Y:S02]  /*1e10*/  UIADD3.X UR27, UPT, UPT, URZ, UR25, URZ, UP0, !UPT ;  /* 0x00000019ff1b7290 */ /* 0x000fe400087fe4ff */
[----:B------:R-:W-:Y:S01]  /*1e20*/  UIADD3 UR16, UPT, UPT, UR16, 0x1, URZ ;  /* 0x0000000110107890 */ /* 0x000fe2000fffe0ff */
[----:B------:R-:W-:Y:S01]  /*1e30*/  UMOV UR12, UR36 ;  /* 0x00000024000c7c82 */ /* 0x000fe20008000000 */
[----:B------:R-:W-:Y:S01]  /*1e40*/  UMOV UR9, UR33 ;  /* 0x0000002100097c82 */ /* 0x000fe20008000000 */
[----:B------:R-:W-:Y:S01]  /*1e50*/  UMOV UR10, UR34 ;  /* 0x00000022000a7c82 */ /* 0x000fe20008000000 */
[----:B------:R-:W-:Y:S03]  /*1e60*/  UISETP.NE.AND UP0, UPT, UR16, UR7, UPT ;  /* 0x000000071000728c */ /* 0x000fe6000bf05270 */
[----:B------:R1:W-:Y:S01]  /*1e70*/  UTMALDG.3D [UR8], [UR26], desc[UR28] ;  /* 0x00001c081a0075b4 */ /* 0x0003e20008011000 */
[----:B------:R-:W-:Y:S01]  /*1e80*/  UMOV UR23, UR7 ;  /* 0x0000000700177c82 */ /* 0x000fe20008000000 */
[----:B------:R-:W-:Y:S04]  /*1e90*/  UMOV UR6, UR13 ;  /* 0x0000000d00067c82 */ /* 0x000fe80008000000 */
[----:B------:R-:W-:Y:S05]  /*1ea0*/  BRA.U UP0, `(.L_x_26) ;  /* 0xfffffffd00607547 */ /* 0x000fea000b83ffff */
.L_x_21:
[----:B------:R-:W-:Y:S01]  /*1eb0*/  ULEA UR5, UR13, UR4, 0x3 ;  /* 0x000000040d057291 */ /* 0x000fe2000f8e18ff */
[----:B-1----:R-:W-:Y:S01]  /*1ec0*/  SHF.L.U32 R2, R15, 0x1f, RZ ;  /* 0x0000001f0f027819 */ /* 0x002fe200000006ff */
[----:B------:R-:W-:Y:S01]  /*1ed0*/  @!P1 SYNCS.ARRIVE.TRANS64.A1T0 RZ, [UR4+0x308], RZ ;  /* 0x000308ffffff99a7 */ /* 0x000fe20008100004 */
[----:B------:R-:W-:-:S06]  /*1ee0*/  UISETP.GT.AND UP0, UPT, UR22, UR21, UPT ;  /* 0x000000151600728c */ /* 0x000fcc000bf04270 */
[----:B--2---:R1:W2:Y:S03]  /*1ef0*/  SYNCS.PHASECHK.TRANS64.TRYWAIT P0, [UR5+0x178], R2 ;  /* 0x00017802ff0075a7 */ /* 0x0042a60008001105 */
[----:B------:R-:W-:Y:S05]  /*1f00*/  BRA.U !UP0, `(.L_x_27) ;  /* 0x0000000108ac7547 */ /* 0x000fea000b800000 */
[----:B------:R-:W-:Y:S01]  /*1f10*/  UIADD3 UR26, UPT, UPT, UR14, UR23, URZ ;  /* 0x000000170e1a7290 */ /* 0x000fe2000fffe0ff */
[----:B------:R-:W-:-:S11]  /*1f20*/  UMOV UR6, UR13 ;  /* 0x0000000d00067c82 */ /* 0x000fd60008000000 */
.L_x_32:
[----:B--2---:R-:W-:Y:S01]  /*1f30*/  @!P5 MOV R3, 0x1200 ;  /* 0x000012000003d802 */ /* 0x004fe20000000f00 */
[----:B-1----:R-:W-:Y:S01]  /*1f40*/  ULEA UR17, UR6, UR4, 0x3 ;  /* 0x0000000406117291 */ /* 0x002fe2000f8e18ff */
[----:B--2---:R-:W-:Y:S11]  /*1f50*/  @P0 BRA `(.L_x_28) ;  /* 0x00000000000c0947 */ /* 0x004ff60003800000 */
[----:B------:R-:W-:Y:S04]  /*1f60*/  SHF.L.U32 R5, R15, 0x1f, RZ ;  /* 0x0000001f0f057819 */ /* 0x000fe800000006ff */
[----:B------:R-:W2:Y:S02]  /*1f70*/  SYNCS.PHASECHK.TRANS64.TRYWAIT P0, [UR17+0x178], R5 ;  /* 0x00017805ff0075a7 */ /* 0x000ea40008001111 */
[----:B--2---:R-:W-:Y:S05]  /*1f80*/  @!P0 BRA `(.L_x_29) ;  /* 0x0000006400f88947 */ /* 0x004fea0003800000 */
.L_x_28:
[----:B------:R2:W-:Y:S01]  /*1f90*/  @!P5 SYNCS.ARRIVE.TRANS64 RZ, [UR17], R3 ;  /* 0x00000003ffffd9a7 */ /* 0x0005e20008000011 */
[----:B------:R-:W-:Y:S04]  /*1fa0*/  BSSY.RECONVERGENT B0, `(.L_x_30) ;  /* 0x0000003000007945 */ /* 0x000fe80003800200 */
[----:B------:R-:W-:Y:S05]  /*1fb0*/  @P4 BRA `(.L_x_31) ;  /* 0x0000000000044947 */ /* 0x000fea0003800000 */
[----:B------:R-:W-:Y:S05]  /*1fc0*/  BPT.TRAP 0x1 ;  /* 0x000000040000795c */ /* 0x000fea0000300000 */
.L_x_31:
[----:B------:R-:W-:Y:S05]  /*1fd0*/  BSYNC.RECONVERGENT B0 ;  /* 0x0000000000007941 */ /* 0x000fea0003800200 */
.L_x_30:
[----:B------:R-:W-:Y:S02]  /*1fe0*/  UIADD3 UR13, UPT, UPT, UR6, 0x1, URZ ;  /* 0x00000001060d7890 */ /* 0x000fe4000fffe0ff */
[----:B------:R-:W-:Y:S02]  /*1ff0*/  ULEA UR16, UR6, UR4, 0xb ;  /* 0x0000000406107291 */ /* 0x000fe4000f8e58ff */
[----:B------:R-:W-:Y:S02]  /*2000*/  UISETP.NE.AND UP0, UPT, UR13, 0x2f, UPT ;  /* 0x0000002f0d00788c */ /* 0x000fe4000bf05270 */
[----:B------:R-:W-:Y:S02]  /*2010*/  UIADD3 UR32, UP1, UPT, UR24, 0x80, URZ ;  /* 0x0000008018207890 */ /* 0x000fe4000ff3e0ff */
[----:B------:R-:W-:Y:S02]  /*2020*/  USEL UR9, URZ, 0x1, UP0 ;  /* 0x00000001ff097887 */ /* 0x000fe40008000000 */
[----:B------:R-:W-:Y:S02]  /*2030*/  USEL UR13, UR13, URZ, UP0 ;  /* 0x000000ff0d0d7287 */ /* 0x000fe40008000000 */
[----:B------:R-:W-:Y:S02]  /*2040*/  USHF.L.U32 UR18, UR23, 0x5, URZ ;  /* 0x0000000517127899 */ /* 0x000fe400080006ff */
[----:B------:R-:W-:Y:S01]  /*2050*/  ULEA UR8, UR13, UR4, 0x3 ;  /* 0x000000040d087291 */ /* 0x000fe2000f8e18ff */
[----:B------:R-:W-:Y:S01]  /*2060*/  LOP3.LUT R15, R15, UR9, RZ, 0x3c, !PT ;  /* 0x000000090f0f7c12 */ /* 0x000fe2000f8e3cff */
[----:B------:R-:W-:Y:S02]  /*2070*/  UIADD3 UR16, UPT, UPT, UR16, 0x2c80, URZ ;  /* 0x00002c8010107890 */ /* 0x000fe4000fffe0ff */
[----:B------:R-:W-:Y:S01]  /*2080*/  UIADD3.X UR33, UPT, UPT, URZ, UR25, URZ, UP1, !UPT ;  /* 0x00000019ff217290 */ /* 0x000fe20008ffe4ff */
[----:B-1----:R-:W-:Y:S01]  /*2090*/  SHF.L.U32 R2, R15, 0x1f, RZ ;  /* 0x0000001f0f027819 */ /* 0x002fe200000006ff */
[----:B------:R-:W-:Y:S02]  /*20a0*/  UIMAD UR5, UR6, 0xa00, UR4 ;  /* 0x00000a00060578a4 */ /* 0x000fe4000f8e0204 */
[----:B------:R-:W-:Y:S01]  /*20b0*/  UIADD3 UR30, UP0, UPT, UR24, 0x180, URZ ;  /* 0x00000180181e7890 */ /* 0x000fe2000ff1e0ff */
[----:B------:R1:W1:Y:S01]  /*20c0*/  SYNCS.PHASECHK.TRANS64.TRYWAIT P0, [UR8+0x178], R2 ;  /* 0x00017802ff0075a7 */ /* 0x0002620008001108 */
[----:B------:R-:W-:Y:S01]  /*20d0*/  UIADD3 UR8, UPT, UPT, UR5, 0x1a480, URZ ;  /* 0x0001a48005087890 */ /* 0x000fe2000fffe0ff */
[----:B------:R-:W-:Y:S01]  /*20e0*/  UMOV UR28, 0x0 ;  /* 0x00000000001c7882 */ /* 0x000fe20000000000 */
[----:B------:R-:W-:Y:S01]  /*20f0*/  UMOV UR29, 0x10000000 ;  /* 0x10000000001d7882 */ /* 0x000fe20000000000 */
[----:B------:R-:W-:Y:S01]  /*2100*/  UMOV UR19, UR35 ;  /* 0x0000002300137c82 */ /* 0x000fe20008000000 */
[----:B------:R-:W-:Y:S01]  /*2110*/  UMOV UR20, UR36 ;  /* 0x0000002400147c82 */ /* 0x000fe20008000000 */
[----:B------:R-:W-:Y:S01]  /*2120*/  UIADD3.X UR31, UPT, UPT, URZ, UR25, URZ, UP0, !UPT ;  /* 0x00000019ff1f7290 */ /* 0x000fe200087fe4ff */
[----:B------:R1:W-:Y:S01]  /*2130*/  UTMALDG.3D [UR16], [UR32], desc[UR28] ;  /* 0x00001c10200075b4 */ /* 0x0003e20008011000 */
[----:B------:R-:W-:Y:S01]  /*2140*/  UIADD3 UR23, UPT, UPT, UR23, 0x1, URZ ;  /* 0x0000000117177890 */ /* 0x000fe2000fffe0ff */
[----:B------:R-:W-:Y:S01]  /*2150*/  UMOV UR12, UR36 ;  /* 0x00000024000c7c82 */ /* 0x000fe20008000000 */
[----:B------:R-:W-:Y:S01]  /*2160*/  UMOV UR9, UR17 ;  /* 0x0000001100097c82 */ /* 0x000fe20008000000 */
[----:B------:R-:W-:Y:S01]  /*2170*/  UMOV UR10, UR18 ;  /* 0x00000012000a7c82 */ /* 0x000fe20008000000 */
[----:B------:R-:W-:Y:S03]  /*2180*/  UISETP.NE.AND UP0, UPT, UR23, UR26, UPT ;  /* 0x0000001a1700728c */ /* 0x000fe6000bf05270 */
[----:B------:R1:W-:Y:S01]  /*2190*/  UTMALDG.3D [UR8], [UR30], desc[UR28] ;  /* 0x00001c081e0075b4 */ /* 0x0003e20008011000 */
[----:B------:R-:W-:Y:S05]  /*21a0*/  UMOV UR6, UR13 ;  /* 0x0000000d00067c82 */ /* 0x000fea0008000000 */
[----:B------:R-:W-:Y:S05]  /*21b0*/  BRA.U UP0, `(.L_x_32) ;  /* 0xfffffffd005c7547 */ /* 0x000fea000b83ffff */
.L_x_27:
[C---:B-1----:R-:W-:Y:S01]  /*21c0*/  LEA R2, R14.reuse, UR4, 0x3 ;  /* 0x000000040e027c11 */ /* 0x042fe2000f8e18ff */
[----:B------:R-:W-:Y:S01]  /*21d0*/  NOP ;  /* 0x0000000000007918 */ /* 0x000fe20000000000 */
[----:B--2---:R-:W-:Y:S02]  /*21e0*/  SHF.L.U32 R3, R13, 0x1f, RZ ;  /* 0x0000001f0d037819 */ /* 0x004fe400000006ff */
[----:B------:R-:W-:Y:S02]  /*21f0*/  LEA R4, R14, UR4, 0x4 ;  /* 0x000000040e047c11 */ /* 0x000fe4000f8e20ff */
[----:B------:R-:W1:Y:S02]  /*2200*/  SYNCS.PHASECHK.TRANS64.TRYWAIT P0, [R2+URZ+0x310], R3 ;  /* 0x00031003020075a7 */ /* 0x000e6400080011ff */
[----:B-1----:R-:W-:Y:S05]  /*2210*/  @!P0 BRA `(.L_x_33) ;  /* 0x00000064006c8947 */ /* 0x002fea0003800000 */
.L_x_141:
[----:B------:R-:W2:Y:S01]  /*2220*/  LDS.128 R4, [R4+0x3a0] ;  /* 0x0003a00004047984 */ /* 0x000ea20000000c00 */
[----:B---3--:R-:W-:Y:S01]  /*2230*/  ISETP.GE.AND P0, PT, R22, 0x1, PT ;  /* 0x000000011600780c */ /* 0x008fe20003f06270 */
[----:B-1----:R-:W-:Y:S01]  /*2240*/  VIADD R2, R2, 0x320 ;  /* 0x0000032002027836 */ /* 0x002fe20000000000 */
[----:B------:R-:W-:Y:S01]  /*2250*/  @!PT LDS RZ, [RZ] ;  /* 0x00000000fffff984 */ /* 0x000fe20000000800 */
[----:B------:R-:W-:Y:S01]  /*2260*/  @!PT LDS RZ, [RZ] ;  /* 0x00000000fffff984 */ /* 0x000fe20000000800 */
[----:B------:R-:W-:Y:S01]  /*2270*/  @!PT LDS RZ, [RZ] ;  /* 0x00000000fffff984 */ /* 0x000fe20000000800 */
[----:B------:R-:W-:Y:S01]  /*2280*/  @!PT LDS RZ, [RZ] ;  /* 0x00000000fffff984 */ /* 0x000fe20000000800 */
[----:B------:R1:W-:Y:S06]  /*2290*/  MEMBAR.ALL.CTA ;  /* 0x0000000000007992 */ /* 0x0003ec0000008000 */
[----:B-1----:R-:W1:Y:S01]  /*22a0*/  FENCE.VIEW.ASYNC.S ;  /* 0x00000000000073c6 */ /* 0x002e620000000000 */
[----:B------:R-:W-:-:S04]  /*22b0*/  PRMT R2, RZ, 0x654, R2 ;  /* 0x00000654ff027816 */ /* 0x000fc80000000002 */
[----:B-1----:R1:W-:Y:S01]  /*22c0*/  SYNCS.ARRIVE.TRANS64.RED.A1T0 RZ, [R2+URZ], RZ ;  /* 0x000000ff02ff79a7 */ /* 0x0023e200081004ff */
[----:B--2---:R-:W-:-:S13]  /*22d0*/  LOP3.LUT P2, RZ, R6, 0x1, RZ, 0xc0, !PT ;  /* 0x0000000106ff7812 */ /* 0x004fda000784c0ff */
[----:B------:R-:W-:Y:S01]  /*22e0*/  @P2 SHF.R.U32.HI R3, RZ, 0x10, R5 ;  /* 0x00000010ff032819 */ /* 0x000fe20000011605 */
[----:B------:R-:W-:Y:S01]  /*22f0*/  VOTEU.ANY UP0, P2 ;  /* 0x0000000000ff7886 */ /* 0x000fe20001000100 */
[----:B------:R-:W-:Y:S02]  /*2300*/  @P2 MOV R11, R4 ;  /* 0x00000004000b2202 */ /* 0x000fe40000000f00 */
[----:B------:R-:W-:Y:S02]  /*2310*/  @P2 R2UR.BROADCAST UR5, R3 ;  /* 0x00000000030522ca */ /* 0x000fe400008e0000 */
[----:B------:R-:W-:-:S11]  /*2320*/  @P2 LOP3.LUT R8, R5, 0xffff, RZ, 0xc0, !PT ;  /* 0x0000ffff05082812 */ /* 0x000fd600078ec0ff */
[----:B------:R-:W-:Y:S01]  /*2330*/  @UP0 UMOV UR36, UR5 ;  /* 0x0000000500240c82 */ /* 0x000fe20008000000 */
[----:B-1----:R-:W-:Y:S05]  /*2340*/  @!P0 BRA `(.L_x_34) ;  /* 0x0000000000b88947 */ /* 0x002fea0003800000 */
[----:B------:R-:W4:Y:S01]  /*2350*/  LDC.64 R4, c[0x0][0xb18] ;  /* 0x0002c600ff047b82 */ /* 0x000f220000000a00 */
[----:B------:R-:W-:-:S07]  /*2360*/  ISETP.NE.AND P3, PT, R22, 0x1, PT ;  /* 0x000000011600780c */ /* 0x000fce0003f65270 */
[----:B------:R-:W1:Y:S08]  /*2370*/  LDC.64 R6, c[0x0][0xb10] ;  /* 0x0002c400ff067b82 */ /* 0x000e700000000a00 */
[----:B------:R-:W2:Y:S08]  /*2380*/  LDC R16, c[0x0][0xb20] ;  /* 0x0002c800ff107b82 */ /* 0x000eb00000000800 */
[----:B------:R-:W3:Y:S01]  /*2390*/  LDC R18, c[0x0][0xb0c] ;  /* 0x0002c300ff127b82 */ /* 0x000ee20000000800 */
[----:B----4-:R-:W-:Y:S01]  /*23a0*/  IMAD.HI.U32 R17, R0, R5, RZ ;  /* 0x0000000500117227 */ /* 0x010fe200078e00ff */
[----:B------:R-:W-:-:S03]  /*23b0*/  ISETP.NE.AND P0, PT, R4, 0x1, PT ;  /* 0x000000010400780c */ /* 0x000fc60003f05270 */
[----:B------:R-:W-:-:S03]  /*23c0*/  IMAD.HI.U32 R5, R8, R5, RZ ;  /* 0x0000000508057227 */ /* 0x000fc600078e00ff */
[----:B------:R-:W4:Y:S01]  /*23d0*/  LDC.64 R2, c[0x0][0xb28] ;  /* 0x0002ca00ff027b82 */ /* 0x000f220000000a00 */
[----:B-1----:R-:W-:-:S04]  /*23e0*/  IMAD.HI.U32 R20, R9, R6, RZ ;  /* 0x0000000609147227 */ /* 0x002fc800078e00ff */
[----:B------:R-:W-:Y:S01]  /*23f0*/  IMAD.HI.U32 R24, R11, R6, RZ ;  /* 0x000000060b187227 */ /* 0x000fe200078e00ff */
[----:B------:R-:W-:Y:S02]  /*2400*/  SHF.R.U32.HI R20, RZ, R7, R20 ;  /* 0x00000007ff147219 */ /* 0x000fe40000011614 */
[-C--:B--2---:R-:W-:Y:S02]  /*2410*/  SHF.R.U32.HI R17, RZ, R16.reuse, R17 ;  /* 0x00000010ff117219 */ /* 0x084fe40000011611 */
[----:B------:R-:W-:Y:S02]  /*2420*/  SHF.R.U32.HI R5, RZ, R16, R5 ;  /* 0x00000010ff057219 */ /* 0x000fe40000011605 */
[----:B------:R-:W-:Y:S02]  /*2430*/  SEL R17, R0, R17, !P0 ;  /* 0x0000001100117207 */ /* 0x000fe40004000000 */
[----:B------:R-:W-:Y:S02]  /*2440*/  SHF.R.U32.HI R24, RZ, R7, R24 ;  /* 0x00000007ff187219 */ /* 0x000fe40000011618 */
[----:B---3--:R-:W-:-:S02]  /*2450*/  ISETP.NE.AND P1, PT, R18, 0x1, PT ;  /* 0x000000011200780c */ /* 0x008fc40003f25270 */
[----:B------:R-:W-:Y:S02]  /*2460*/  SEL R5, R8, R5, !P0 ;  /* 0x0000000508057207 */ /* 0x000fe40004000000 */
[----:B------:R-:W-:Y:S02]  /*2470*/  SEL R19, R9, R20, !P1 ;  /* 0x0000001409137207 */ /* 0x000fe40004800000 */
[----:B------:R-:W-:Y:S01]  /*2480*/  SEL R7, R11, R24, !P1 ;  /* 0x000000180b077207 */ /* 0x000fe20004800000 */
[----:B----4-:R-:W-:-:S04]  /*2490*/  IMAD.HI.U32 R20, R17, R2, RZ ;  /* 0x0000000211147227 */ /* 0x010fc800078e00ff */
[----:B------:R-:W-:Y:S01]  /*24a0*/  IMAD.HI.U32 R6, R19, R2, RZ ;  /* 0x0000000213067227 */ /* 0x000fe200078e00ff */
[----:B------:R-:W-:-:S04]  /*24b0*/  @P3 SHF.R.U32.HI R17, RZ, R3, R20 ;  /* 0x00000003ff113219 */ /* 0x000fc80000011614 */
[----:B------:R-:W-:Y:S01]  /*24c0*/  @P3 SHF.R.U32.HI R19, RZ, R3, R6 ;  /* 0x00000003ff133219 */ /* 0x000fe20000011606 */
[----:B------:R-:W-:-:S04]  /*24d0*/  IMAD R17, R22, R17, RZ ;  /* 0x0000001116117224 */ /* 0x000fc800078e02ff */
[----:B------:R-:W-:Y:S01]  /*24e0*/  IMAD R6, R22, R19, RZ ;  /* 0x0000001316067224 */ /* 0x000fe200078e02ff */
[C---:B------:R-:W-:Y:S02]  /*24f0*/  ISETP.GE.AND P0, PT, R5.reuse, R17, PT ;  /* 0x000000110500720c */ /* 0x040fe40003f06270 */
[----:B------:R-:W-:Y:S02]  /*2500*/  IADD3 R17, PT, PT, -R5, RZ, RZ ;  /* 0x000000ff05117210 */ /* 0x000fe40007ffe1ff */
[----:B------:R-:W-:Y:S01]  /*2510*/  ISETP.GE.OR P0, PT, R7, R6, P0 ;  /* 0x000000060700720c */ /* 0x000fe20000706670 */
[----:B------:R-:W-:-:S04]  /*2520*/  IMAD.HI.U32 R6, R5, R2, RZ ;  /* 0x0000000205067227 */ /* 0x000fc800078e00ff */
[----:B------:R-:W-:Y:S01]  /*2530*/  IMAD R8, R4, R17, R8 ;  /* 0x0000001104087224 */ /* 0x000fe200078e0208 */
[----:B------:R-:W-:-:S04]  /*2540*/  SHF.R.U32.HI R6, RZ, R3, R6 ;  /* 0x00000003ff067219 */ /* 0x000fc80000011606 */
[----:B------:R-:W-:-:S03]  /*2550*/  SEL R6, R5, R6, !P3 ;  /* 0x0000000605067207 */ /* 0x000fc60005800000 */
[----:B------:R-:W-:-:S04]  /*2560*/  @!P0 IMAD.HI.U32 R16, R7, R2, RZ ;  /* 0x0000000207108227 */ /* 0x000fc800078e00ff */
[----:B------:R-:W-:Y:S01]  /*2570*/  IMAD.MOV R2, RZ, RZ, -R6 ;  /* 0x000000ffff027224 */ /* 0x000fe200078e0a06 */
[----:B------:R-:W-:-:S03]  /*2580*/  @!P0 SHF.R.U32.HI R16, RZ, R3, R16 ;  /* 0x00000003ff108219 */ /* 0x000fc60000011610 */
[----:B------:R-:W-:Y:S01]  /*2590*/  IMAD R2, R22, R2, R5 ;  /* 0x0000000216027224 */ /* 0x000fe200078e0205 */
[----:B------:R-:W-:-:S05]  /*25a0*/  @!P0 SEL R3, R7, R16, !P3 ;  /* 0x0000001007038207 */ /* 0x000fca0005800000 */
[--C-:B------:R-:W-:Y:S02]  /*25b0*/  @!P0 IMAD.IADD R6, R6, 0x1, -R3.reuse ;  /* 0x0000000106068824 */ /* 0x100fe400078e0a03 */
[----:B------:R-:W-:Y:S01]  /*25c0*/  @!P0 IMAD R3, R2, R19, R3 ;  /* 0x0000001302038224 */ /* 0x000fe200078e0203 */
[----:B------:R-:W-:Y:S01]  /*25d0*/  IADD3 R2, PT, PT, -R7, RZ, RZ ;  /* 0x000000ff07027210 */ /* 0x000fe20007ffe1ff */
[----:B------:R-:W-:Y:S02]  /*25e0*/  @!P0 IMAD R5, R22, R6, R7 ;  /* 0x0000000616058224 */ /* 0x000fe400078e0207 */
[----:B------:R-:W-:Y:S02]  /*25f0*/  @!P0 IMAD.MOV.U32 R7, RZ, RZ, R3 ;  /* 0x000000ffff078224 */ /* 0x000fe400078e0003 */
[----:B------:R-:W-:Y:S02]  /*2600*/  IMAD R2, R18, R2, R11 ;  /* 0x0000000212027224 */ /* 0x000fe400078e020b */
[----:B------:R-:W-:-:S02]  /*2610*/  IMAD R8, R5, R4, R8 ;  /* 0x0000000405087224 */ /* 0x000fc400078e0208 */
[----:B------:R-:W-:Y:S02]  /*2620*/  IMAD R11, R7, R18, R2 ;  /* 0x00000012070b7224 */ /* 0x000fe400078e0202 */
.L_x_34:
[----:B------:R-:W1:Y:S02]  /*2630*/  LDCU UR5, c[0x0][0xb30] ;  /* 0x00016600ff0577ac */ /* 0x000e640008000800 */
[----:B-1----:R-:W-:-:S09]  /*2640*/  UISETP.NE.AND UP0, UPT, UR5, 0x1, UPT ;  /* 0x000000010500788c */ /* 0x002fd2000bf05270 */
[----:B------:R-:W-:Y:S05]  /*2650*/  BRA.U UP0, `(.L_x_35) ;  /* 0x0000000100407547 */ /* 0x000fea000b800000 */
[----:B------:R-:W1:Y:S08]  /*2660*/  LDC.64 R4, c[0x0][0xb10] ;  /* 0x0002c400ff047b82 */ /* 0x000e700000000a00 */
[----:B------:R-:W2:Y:S08]  /*2670*/  LDC.64 R2, c[0x0][0xb18] ;  /* 0x0002c600ff027b82 */ /* 0x000eb00000000a00 */
[----:B------:R-:W3:Y:S08]  /*2680*/  LDC R6, c[0x0][0xb20] ;  /* 0x0002c800ff067b82 */ /* 0x000ef00000000800 */
[----:B------:R-:W4:Y:S01]  /*2690*/  LDC R16, c[0x0][0xb0c] ;  /* 0x0002c300ff107b82 */ /* 0x000f220000000800 */
[----:B-1----:R-:W-:-:S05]  /*26a0*/  IMAD.HI.U32 R4, R11, R4, RZ ;  /* 0x000000040b047227 */ /* 0x002fca00078e00ff */
[----:B------:R-:W-:Y:S01]  /*26b0*/  SHF.R.U32.HI R4, RZ, R5, R4 ;  /* 0x00000005ff047219 */ /* 0x000fe20000011604 */
[----:B--2---:R-:W-:Y:S01]  /*26c0*/  IMAD.HI.U32 R3, R8, R3, RZ ;  /* 0x0000000308037227 */ /* 0x004fe200078e00ff */
[----:B------:R-:W-:-:S04]  /*26d0*/  ISETP.NE.AND P0, PT, R2, 0x1, PT ;  /* 0x000000010200780c */ /* 0x000fc80003f05270 */
[----:B---3--:R-:W-:-:S04]  /*26e0*/  SHF.R.U32.HI R3, RZ, R6, R3 ;  /* 0x00000006ff037219 */ /* 0x008fc80000011603 */
[----:B------:R-:W-:Y:S02]  /*26f0*/  SEL R3, R8, R3, !P0 ;  /* 0x0000000308037207 */ /* 0x000fe40004000000 */
[----:B----4-:R-:W-:-:S04]  /*2700*/  ISETP.NE.AND P1, PT, R16, 0x1, PT ;  /* 0x000000011000780c */ /* 0x010fc80003f25270 */
[----:B------:R-:W-:-:S05]  /*2710*/  SEL R4, R11, R4, !P1 ;  /* 0x000000040b047207 */ /* 0x000fca0004800000 */
[----:B------:R-:W-:Y:S02]  /*2720*/  IMAD.IADD R5, R3, 0x1, -R4 ;  /* 0x0000000103057824 */ /* 0x000fe400078e0a04 */
[----:B------:R-:W-:Y:S02]  /*2730*/  IMAD.IADD R3, R4, 0x1, -R3 ;  /* 0x0000000104037824 */ /* 0x000fe400078e0a03 */
[----:B------:R-:W-:Y:S02]  /*2740*/  IMAD R11, R5, R16, R11 ;  /* 0x00000010050b7224 */ /* 0x000fe400078e020b */
[----:B------:R-:W-:-:S07]  /*2750*/  IMAD R8, R3, R2, R8 ;  /* 0x0000000203087224 */ /* 0x000fce00078e0208 */
.L_x_35:
[----:B------:R-:W-:Y:S01]  /*2760*/  VIADD R14, R14, 0x1 ;  /* 0x000000010e0e7836 */ /* 0x000fe20000000000 */
[----:B------:R-:W-:Y:S01]  /*2770*/  PLOP3.LUT P1, PT, PT, PT, PT, 0x80, 0x8 ;  /* 0x000000000008781c */ /* 0x000fe20003f2f070 */
[----:B------:R-:W-:Y:S02]  /*2780*/  IMAD.IADD R103, R11, 0x1, R100 ;  /* 0x000000010b677824 */ /* 0x000fe400078e0264 */
[----:B------:R-:W-:Y:S01]  /*2790*/  IMAD.IADD R101, R8, 0x1, R93 ;  /* 0x0000000108657824 */ /* 0x000fe200078e025d */
[----:B------:R-:W-:-:S04]  /*27a0*/  ISETP.NE.AND P0, PT, R14, 0x2, PT ;  /* 0x000000020e00780c */ /* 0x000fc80003f05270 */
[----:B------:R-:W-:Y:S02]  /*27b0*/  SEL R2, RZ, 0x1, P0 ;  /* 0x00000001ff027807 */ /* 0x000fe40000000000 */
[----:B------:R-:W-:Y:S02]  /*27c0*/  SEL R14, R14, RZ, P0 ;  /* 0x000000ff0e0e7207 */ /* 0x000fe40000000000 */
[----:B------:R-:W-:Y:S01]  /*27d0*/  LOP3.LUT R13, R13, R2, RZ, 0x3c, !PT ;  /* 0x000000020d0d7212 */ /* 0x000fe200078e3cff */
[----:B------:R-:W-:Y:S06]  /*27e0*/  @P2 BRA `(.L_x_36) ;  /* 0xfffffff000982947 */ /* 0x000fec000383ffff */
[----:B------:R-:W-:Y:S01]  /*27f0*/  UIADD3 UR4, UPT, UPT, UR4, 0x178, URZ ;  /* 0x0000017804047890 */ /* 0x000fe2000fffe0ff */
[----:B------:R-:W-:-:S03]  /*2800*/  SHF.L.U32 R3, R15, 0x1f, RZ ;  /* 0x0000001f0f037819 */ /* 0x000fc600000006ff */
[----:B------:R-:W-:-:S09]  /*2810*/  ULEA UR5, UR13, UR4, 0x3 ;  /* 0x000000040d057291 */ /* 0x000fd2000f8e18ff */
[----:B------:R-:W1:Y:S02]  /*2820*/  SYNCS.PHASECHK.TRANS64.TRYWAIT P0, [UR5], R3 ;  /* 0x00000003ff0075a7 */ /* 0x000e640008001105 */
[----:B-1----:R-:W-:Y:S05]  /*2830*/  @!P0 BRA `(.L_x_37) ;  /* 0x0000005c00f88947 */ /* 0x002fea0003800000 */
.L_x_143:
[----:B------:R-:W-:-:S04]  /*2840*/  UIADD3 UR6, UPT, UPT, UR13, 0x1, URZ ;  /* 0x000000010d067890 */ /* 0x000fc8000fffe0ff */
[----:B------:R-:W-:-:S04]  /*2850*/  UISETP.NE.AND UP0, UPT, UR6, 0x2f, UPT ;  /* 0x0000002f0600788c */ /* 0x000fc8000bf05270 */
[----:B------:R-:W-:Y:S02]  /*2860*/  USEL UR7, URZ, 0x1, UP0 ;  /* 0x00000001ff077887 */ /* 0x000fe40008000000 */
[----:B------:R-:W-:-:S04]  /*2870*/  USEL UR6, UR6, URZ, UP0 ;  /* 0x000000ff06067287 */ /* 0x000fc80008000000 */
[----:B------:R-:W-:Y:S01]  /*2880*/  ULEA UR5, UR6, UR4, 0x3 ;  /* 0x0000000406057291 */ /* 0x000fe2000f8e18ff */
[----:B------:R-:W-:-:S04]  /*2890*/  LOP3.LUT R2, R15, UR7, RZ, 0x3c, !PT ;  /* 0x000000070f027c12 */ /* 0x000fc8000f8e3cff */
[----:B-1----:R-:W-:-:S04]  /*28a0*/  SHF.L.U32 R3, R2, 0x1f, RZ ;  /* 0x0000001f02037819 */ /* 0x002fc800000006ff */
[----:B------:R-:W1:Y:S02]  /*28b0*/  SYNCS.PHASECHK.TRANS64.TRYWAIT P0, [UR5], R3 ;  /* 0x00000003ff0075a7 */ /* 0x000e640008001105 */
[----:B-1----:R-:W-:Y:S05]  /*28c0*/  @!P0 BRA `(.L_x_38) ;  /* 0x0000005c00ec8947 */ /* 0x002fea0003800000 */
.L_x_145:
        /* <DEDUP_REMOVED lines=9> */
.L_x_147:
        /* <DEDUP_REMOVED lines=9> */
.L_x_149:
        /* <DEDUP_REMOVED lines=9> */
.L_x_151:
        /* <DEDUP_REMOVED lines=9> */
.L_x_153:
        /* <DEDUP_REMOVED lines=9> */
.L_x_155:
        /* <DEDUP_REMOVED lines=9> */
.L_x_157:
        /* <DEDUP_REMOVED lines=9> */
.L_x_159:
        /* <DEDUP_REMOVED lines=9> */
.L_x_161:
        /* <DEDUP_REMOVED lines=9> */
.L_x_163:
        /* <DEDUP_REMOVED lines=9> */
.L_x_165:
        /* <DEDUP_REMOVED lines=9> */
.L_x_167:
        /* <DEDUP_REMOVED lines=9> */
.L_x_169:
        /* <DEDUP_REMOVED lines=9> */
.L_x_171:
        /* <DEDUP_REMOVED lines=9> */
.L_x_173:
        /* <DEDUP_REMOVED lines=9> */
.L_x_175:
        /* <DEDUP_REMOVED lines=9> */
.L_x_177:
        /* <DEDUP_REMOVED lines=9> */
.L_x_179:
        /* <DEDUP_REMOVED lines=9> */
.L_x_181:
        /* <DEDUP_REMOVED lines=9> */
.L_x_183:
        /* <DEDUP_REMOVED lines=9> */
.L_x_185:
        /* <DEDUP_REMOVED lines=9> */
.L_x_187:
        /* <DEDUP_REMOVED lines=9> */
.L_x_189:
        /* <DEDUP_REMOVED lines=9> */
.L_x_191:
        /* <DEDUP_REMOVED lines=9> */
.L_x_193:
        /* <DEDUP_REMOVED lines=9> */
.L_x_195:
        /* <DEDUP_REMOVED lines=9> */
.L_x_197:
        /* <DEDUP_REMOVED lines=9> */
.L_x_199:
        /* <DEDUP_REMOVED lines=9> */
.L_x_201:
        /* <DEDUP_REMOVED lines=9> */
.L_x_203:
        /* <DEDUP_REMOVED lines=9> */
.L_x_205:
        /* <DEDUP_REMOVED lines=9> */
.L_x_207:
        /* <DEDUP_REMOVED lines=9> */
.L_x_209:
        /* <DEDUP_REMOVED lines=9> */
.L_x_211:
        /* <DEDUP_REMOVED lines=9> */
.L_x_213:
        /* <DEDUP_REMOVED lines=9> */
.L_x_215:
        /* <DEDUP_REMOVED lines=9> */
.L_x_217:
        /* <DEDUP_REMOVED lines=9> */
.L_x_219:
        /* <DEDUP_REMOVED lines=9> */
.L_x_221:
        /* <DEDUP_REMOVED lines=9> */
.L_x_223:
        /* <DEDUP_REMOVED lines=9> */
.L_x_225:
        /* <DEDUP_REMOVED lines=9> */
.L_x_227:
        /* <DEDUP_REMOVED lines=9> */
.L_x_229:
        /* <DEDUP_REMOVED lines=9> */
.L_x_231:
        /* <DEDUP_REMOVED lines=9> */
.L_x_233:
[----:B------:R-:W-:-:S04]  /*4190*/  UIADD3 UR6, UPT, UPT, UR6, 0x1, URZ ;  /* 0x0000000106067890 */ /* 0x000fc8000fffe0ff */
[----:B------:R-:W-:-:S04]  /*41a0*/  UISETP.NE.AND UP0, UPT, UR6, 0x2f, UPT ;  /* 0x0000002f0600788c */ /* 0x000fc8000bf05270 */
[----:B------:R-:W-:Y:S02]  /*41b0*/  USEL UR5, URZ, 0x1, UP0 ;  /* 0x00000001ff057887 */ /* 0x000fe40008000000 */
[----:B------:R-:W-:-:S04]  /*41c0*/  USEL UR6, UR6, URZ, UP0 ;  /* 0x000000ff06067287 */ /* 0x000fc80008000000 */
[----:B------:R-:W-:Y:S01]  /*41d0*/  ULEA UR6, UR6, UR4, 0x3 ;  /* 0x0000000406067291 */ /* 0x000fe2000f8e18ff */
[----:B-1----:R-:W-:-:S04]  /*41e0*/  LOP3.LUT R3, R2, UR5, RZ, 0x3c, !PT ;  /* 0x0000000502037c12 */ /* 0x002fc8000f8e3cff */
[----:B------:R-:W-:Y:S01]  /*41f0*/  SHF.L.U32 R3, R3, 0x1f, RZ ;  /* 0x0000001f03037819 */ /* 0x000fe200000006ff */
[----:B----4-:R-:W-:-:S07]  /*4200*/  IMAD.U32 R0, RZ, RZ, UR6 ;  /* 0x00000006ff007e24 */ /* 0x010fce000f8e00ff */
.L_x_83:
[----:B-1----:R1:W2:Y:S02]  /*4210*/  SYNCS.PHASECHK.TRANS64.TRYWAIT P0, [R0+URZ], R3 ;  /* 0x00000003000075a7 */ /* 0x0022a400080011ff */
[----:B--2---:R-:W-:Y:S05]  /*4220*/  @!P0 NANOSLEEP.SYNCS 0x989680 ;  /* 0x009896800000895d */ /* 0x004fea0003900000 */
[----:B------:R-:W2:Y:S02]  /*4230*/  @!P0 SYNCS.PHASECHK.TRANS64 P0, [R0+URZ], R3 ;  /* 0x00000003000085a7 */ /* 0x000ea400080010ff */
[----:B--2---:R-:W-:Y:S05]  /*4240*/  @P0 EXIT ;  /* 0x000000000000094d */ /* 0x004fea0003800000 */
[----:B------:R-:W-:Y:S05]  /*4250*/  BRA `(.L_x_83) ;  /* 0xfffffffc00ec7947 */ /* 0x000fea000383ffff */
.L_x_18:
[----:B------:R-:W-:-:S04]  /*4260*/  UISETP.NE.AND UP1, UPT, UR37, URZ, UPT ;  /* 0x000000ff2500728c */ /* 0x000fc8000bf25270 */
[----:B------:R-:W-:-:S09]  /*4270*/  UISETP.NE.OR UP1, UPT, UR8, 0x1, UP1 ;  /* 0x000000010800788c */ /* 0x000fd20008f25670 */
[----:B------:R-:W-:Y:S05]  /*4280*/  BRA.U UP1, `(.L_x_84) ;  /* 0x0000000501487547 */ /* 0x000fea000b800000 */
[----:B------:R-:W-:Y:S01]  /*4290*/  ISETP.NE.AND P2, PT, R2, RZ, PT ;  /* 0x000000ff0200720c */ /* 0x000fe20003f45270 */
[----:B------:R-:W-:Y:S01]  /*42a0*/  IMAD.MOV.U32 R12, RZ, RZ, 0x1 ;  /* 0x00000001ff0c7424 */ /* 0x000fe200078e00ff */
[----:B------:R-:W-:Y:S02]  /*42b0*/  CS2R R10, SRZ ;  /* 0x00000000000a7805 */ /* 0x000fe4000001ff00 */
[----:B------:R-:W-:Y:S01]  /*42c0*/  CS2R R8, SRZ ;  /* 0x0000000000087805 */ /* 0x000fe2000001ff00 */
[----:B------:R-:W-:Y:S01]  /*42d0*/  UMOV UR4, 0x400 ;  /* 0x0000040000047882 */ /* 0x000fe20000000000 */
[----:B------:R-:W-:Y:S01]  /*42e0*/  UMOV UR6, URZ ;  /* 0x000000ff00067c82 */ /* 0x000fe20008000000 */
[----:B------:R-:W-:-:S12]  /*42f0*/  ULEA UR37, UR37, UR4, 0x18 ;  /* 0x0000000425257291 */ /* 0x000fd8000f8ec0ff */
.L_x_88:
[----:B------:R-:W-:Y:S02]  /*4300*/  LEA R0, R8, UR37, 0x3 ;  /* 0x0000002508007c11 */ /* 0x000fe4000f8e18ff */
[----:B------:R-:W-:-:S03]  /*4310*/  SHF.L.U32 R5, R9, 0x1f, RZ ;  /* 0x0000001f09057819 */ /* 0x000fc600000006ff */
[----:B------:R-:W-:Y:S01]  /*4320*/  VIADD R4, R0, 0x380 ;  /* 0x0000038000047836 */ /* 0x000fe20000000000 */
[----:B------:R-:W1:Y:S02]  /*4330*/  SYNCS.PHASECHK.TRANS64.TRYWAIT P0, [R0+URZ+0x370], R5 ;  /* 0x00037005000075a7 */ /* 0x000e6400080011ff */
[----:B-1----:R-:W-:Y:S05]  /*4340*/  @!P0 BRA `(.L_x_85) ;  /* 0x0000005400848947 */ /* 0x002fea0003800000 */
.L_x_234:
[----:B------:R-:W-:Y:S01]  /*4350*/  ULEA UR5, UR6, UR37, 0x3 ;  /* 0x0000002506057291 */ /* 0x000fe2000f8e18ff */
[----:B------:R-:W-:Y:S02]  /*4360*/  PRMT R4, RZ, 0x654, R4 ;  /* 0x00000654ff047816 */ /* 0x000fe40000000004 */
[----:B-1----:R-:W-:Y:S01]  /*4370*/  SHF.L.U32 R5, R12, 0x1f, RZ ;  /* 0x0000001f0c057819 */ /* 0x002fe200000006ff */
[----:B------:R-:W-:Y:S01]  /*4380*/  UIADD3 UR4, UPT, UPT, UR5, 0x310, URZ ;  /* 0x0000031005047890 */ /* 0x000fe2000fffe0ff */
[----:B------:R1:W-:Y:S05]  /*4390*/  SYNCS.ARRIVE.TRANS64.RED.A1T0 RZ, [R4+URZ], RZ ;  /* 0x000000ff04ff79a7 */ /* 0x0003ea00081004ff */
[----:B------:R-:W-:Y:S01]  /*43a0*/  IMAD.U32 R7, RZ, RZ, UR4 ;  /* 0x00000004ff077e24 */ /* 0x000fe2000f8e00ff */
[----:B------:R-:W2:Y:S04]  /*43b0*/  SYNCS.PHASECHK.TRANS64.TRYWAIT P0, [UR5+0x320], R5 ;  /* 0x00032005ff0075a7 */ /* 0x000ea80008001105 */
[----:B------:R-:W-:Y:S01]  /*43c0*/  PRMT R6, R2, 0x654, R7 ;  /* 0x0000065402067816 */ /* 0x000fe20000000007 */
[----:B-1----:R-:W-:Y:S01]  /*43d0*/  @!P2 IMAD.MOV.U32 R4, RZ, RZ, 0x10 ;  /* 0x00000010ff04a424 */ /* 0x002fe200078e00ff */
[----:B--2---:R-:W-:Y:S06]  /*43e0*/  @!P0 BRA `(.L_x_86) ;  /* 0x0000005400708947 */ /* 0x004fec0003800000 */
.L_x_236:
[----:B------:R-:W-:Y:S01]  /*43f0*/  ULEA UR4, UR6, UR37, 0x4 ;  /* 0x0000002506047291 */ /* 0x000fe2000f8e20ff */
[----:B------:R-:W-:Y:S01]  /*4400*/  SEL R3, R6, R3, !P2 ;  /* 0x0000000306037207 */ /* 0x000fe20005000000 */
[----:B------:R-:W-:Y:S01]  /*4410*/  UIADD3 UR5, UPT, UPT, UR5, 0x310, URZ ;  /* 0x0000031005057890 */ /* 0x000fe2000fffe0ff */
[----:B-1----:R-:W-:Y:S01]  /*4420*/  LEA R0, R11, UR37, 0x3 ;  /* 0x000000250b007c11 */ /* 0x002fe2000f8e18ff */
[----:B------:R-:W-:Y:S01]  /*4430*/  UIADD3 UR4, UPT, UPT, UR4, 0x3a0, URZ ;  /* 0x000003a004047890 */ /* 0x000fe2000fffe0ff */
[----:B------:R-:W-:Y:S01]  /*4440*/  SHF.L.U32 R5, R10, 0x1f, RZ ;  /* 0x0000001f0a057819 */ /* 0x000fe200000006ff */
[----:B------:R1:W-:Y:S01]  /*4450*/  @!P2 SYNCS.ARRIVE.TRANS64.RED RZ, [R3+URZ], R4 ;  /* 0x0000000403ffa9a7 */ /* 0x0003e200080004ff */
[----:B------:R-:W-:Y:S01]  /*4460*/  UIADD3 UR6, UPT, UPT, UR6, 0x1, URZ ;  /* 0x0000000106067890 */ /* 0x000fe2000fffe0ff */
[----:B------:R-:W-:-:S03]  /*4470*/  VIADD R8, R8, 0x1 ;  /* 0x0000000108087836 */ /* 0x000fc60000000000 */
[----:B------:R-:W-:Y:S02]  /*4480*/  UISETP.NE.AND UP0, UPT, UR6, 0x2, UPT ;  /* 0x000000020600788c */ /* 0x000fe4000bf05270 */
[----:B------:R-:W-:Y:S06]  /*4490*/  UGETNEXTWORKID.BROADCAST [UR4], [UR5] ;  /* 0x00000000040073ca */ /* 0x000fec0008000100 */
[----:B------:R-:W-:Y:S01]  /*44a0*/  USEL UR4, URZ, 0x1, UP0 ;  /* 0x00000001ff047887 */ /* 0x000fe20008000000 */
[----:B------:R-:W-:Y:S01]  /*44b0*/  ISETP.NE.AND P0, PT, R8, 0x2, PT ;  /* 0x000000020800780c */ /* 0x000fe20003f05270 */
[----:B------:R-:W-:Y:S01]  /*44c0*/  USEL UR6, UR6, URZ, UP0 ;  /* 0x000000ff06067287 */ /* 0x000fe20008000000 */
[----:B------:R-:W2:Y:S03]  /*44d0*/  SYNCS.PHASECHK.TRANS64.TRYWAIT P1, [R0+URZ+0x310], R5 ;  /* 0x00031005000075a7 */ /* 0x000ea600080211ff */
[----:B------:R-:W-:Y:S01]  /*44e0*/  LOP3.LUT R12, R12, UR4, RZ, 0x3c, !PT ;  /* 0x000000040c0c7c12 */ /* 0x000fe2000f8e3cff */
[----:B-12---:R-:W-:Y:S07]  /*44f0*/  @!P1 BRA `(.L_x_87) ;  /* 0x0000005400449947 */ /* 0x006fee0003800000 */
.L_x_237:
[C---:B------:R-:W-:Y:S01]  /*4500*/  LEA R4, R11.reuse, UR37, 0x4 ;  /* 0x000000250b047c11 */ /* 0x040fe2000f8e20ff */
[----:B-1----:R-:W-:Y:S01]  /*4510*/  VIADD R0, R0, 0x320 ;  /* 0x0000032000007836 */ /* 0x002fe20000000000 */
[----:B------:R-:W-:Y:S01]  /*4520*/  SEL R8, R8, RZ, P0 ;  /* 0x000000ff08087207 */ /* 0x000fe20000000000 */
[----:B------:R-:W-:-:S03]  /*4530*/  VIADD R11, R11, 0x1 ;  /* 0x000000010b0b7836 */ /* 0x000fc60000000000 */
[----:B------:R-:W1:Y:S01]  /*4540*/  LDS.128 R4, [R4+0x3a0] ;  /* 0x0003a00004047984 */ /* 0x000e620000000c00 */
[----:B------:R-:W-:Y:S02]  /*4550*/  PRMT R0, RZ, 0x654, R0 ;  /* 0x00000654ff007816 */ /* 0x000fe40000000000 */
[C---:B------:R-:W-:Y:S01]  /*4560*/  ISETP.NE.AND P1, PT, R11.reuse, 0x2, PT ;  /* 0x000000020b00780c */ /* 0x040fe20003f25270 */
[----:B------:R-:W-:Y:S01]  /*4570*/  @!PT LDS RZ, [RZ] ;  /* 0x00000000fffff984 */ /* 0x000fe20000000800 */
[----:B------:R-:W-:Y:S01]  /*4580*/  @!PT LDS RZ, [RZ] ;  /* 0x00000000fffff984 */ /* 0x000fe20000000800 */
[----:B------:R-:W-:Y:S01]  /*4590*/  @!PT LDS RZ, [RZ] ;  /* 0x00000000fffff984 */ /* 0x000fe20000000800 */
[----:B------:R-:W-:Y:S01]  /*45a0*/  @!PT LDS RZ, [RZ] ;  /* 0x00000000fffff984 */ /* 0x000fe20000000800 */
[----:B------:R2:W-:Y:S06]  /*45b0*/  MEMBAR.ALL.CTA ;  /* 0x0000000000007992 */ /* 0x0005ec0000008000 */
[----:B--2---:R-:W2:Y:S01]  /*45c0*/  FENCE.VIEW.ASYNC.S ;  /* 0x00000000000073c6 */ /* 0x004ea20000000000 */
[----:B------:R-:W-:Y:S01]  /*45d0*/  SEL R11, R11, RZ, P1 ;  /* 0x000000ff0b0b7207 */ /* 0x000fe20000800000 */
[----:B--2---:R2:W-:Y:S01]  /*45e0*/  SYNCS.ARRIVE.TRANS64.RED.A1T0 RZ, [R0+URZ], RZ ;  /* 0x000000ff00ff79a7 */ /* 0x0045e200081004ff */
[----:B-1----:R-:W-:-:S02]  /*45f0*/  LOP3.LUT P3, RZ, R6, 0x1, RZ, 0xc0, !PT ;  /* 0x0000000106ff7812 */ /* 0x002fc4000786c0ff */
[----:B------:R-:W-:-:S04]  /*4600*/  SEL R5, RZ, 0x1, P1 ;  /* 0x00000001ff057807 */ /* 0x000fc80000800000 */
[----:B------:R-:W-:Y:S02]  /*4610*/  LOP3.LUT R10, R10, R5, RZ, 0x3c, !PT ;  /* 0x000000050a0a7212 */ /* 0x000fe400078e3cff */
[----:B--2---:R-:W-:-:S04]  /*4620*/  SEL R0, RZ, 0x1, P0 ;  /* 0x00000001ff007807 */ /* 0x004fc80000000000 */
[----:B------:R-:W-:Y:S01]  /*4630*/  LOP3.LUT R9, R9, R0, RZ, 0x3c, !PT ;  /* 0x0000000009097212 */ /* 0x000fe200078e3cff */
[----:B------:R-:W-:Y:S06]  /*4640*/  @P3 BRA `(.L_x_88) ;  /* 0xfffffffc002c3947 */ /* 0x000fec000383ffff */
[----:B------:R-:W-:Y:S01]  /*4650*/  ULEA UR5, UR6, UR37, 0x3 ;  /* 0x0000002506057291 */ /* 0x000fe2000f8e18ff */
[----:B------:R-:W-:-:S08]  /*4660*/  SHF.L.U32 R3, R12, 0x1f, RZ ;  /* 0x0000001f0c037819 */ /* 0x000fd000000006ff */
[----:B------:R-:W1:Y:S02]  /*4670*/  SYNCS.PHASECHK.TRANS64 P0, [UR5+0x320], R3 ;  /* 0x00032003ff0075a7 */ /* 0x000e640008001005 */
[----:B-1----:R-:W-:Y:S05]  /*4680*/  @P0 BRA `(.L_x_89) ;  /* 0x0000000000080947 */ /* 0x002fea0003800000 */
[----:B------:R-:W1:Y:S02]  /*4690*/  SYNCS.PHASECHK.TRANS64.TRYWAIT P0, [UR5+0x320], R3 ;  /* 0x00032003ff0075a7 */ /* 0x000e640008001105 */
[----:B-1----:R-:W-:Y:S05]  /*46a0*/  @!P0 BRA `(.L_x_90) ;  /* 0x0000005000ec8947 */ /* 0x002fea0003800000 */
.L_x_89:
[----:B------:R-:W-:-:S04]  /*46b0*/  UIADD3 UR4, UPT, UPT, UR6, 0x1, URZ ;  /* 0x0000000106047890 */ /* 0x000fc8000fffe0ff */
[----:B------:R-:W-:-:S04]  /*46c0*/  UISETP.NE.AND UP0, UPT, UR4, 0x2, UPT ;  /* 0x000000020400788c */ /* 0x000fc8000bf05270 */
[----:B------:R-:W-:Y:S02]  /*46d0*/  USEL UR7, URZ, 0x1, UP0 ;  /* 0x00000001ff077887 */ /* 0x000fe40008000000 */
[----:B------:R-:W-:-:S04]  /*46e0*/  USEL UR4, UR4, URZ, UP0 ;  /* 0x000000ff04047287 */ /* 0x000fc80008000000 */
[----:B------:R-:W-:Y:S01]  /*46f0*/  ULEA UR4, UR4, UR37, 0x3 ;  /* 0x0000002504047291 */ /* 0x000fe2000f8e18ff */
[----:B-1----:R-:W-:-:S04]  /*4700*/  LOP3.LUT R3, R12, UR7, RZ, 0x3c, !PT ;  /* 0x000000070c037c12 */ /* 0x002fc8000f8e3cff */
[----:B------:R-:W-:-:S04]  /*4710*/  SHF.L.U32 R0, R3, 0x1f, RZ ;  /* 0x0000001f03007819 */ /* 0x000fc800000006ff */
[----:B------:R-:W1:Y:S02]  /*4720*/  SYNCS.PHASECHK.TRANS64 P0, [UR4+0x320], R0 ;  /* 0x00032000ff0075a7 */ /* 0x000e640008001004 */
[----:B-1----:R-:W-:Y:S05]  /*4730*/  @P0 EXIT ;  /* 0x000000000000094d */ /* 0x002fea0003800000 */
[----:B------:R-:W-:Y:S02]  /*4740*/  SHF.L.U32 R3, R3, 0x1f, RZ ;  /* 0x0000001f03037819 */ /* 0x000fe400000006ff */
[----:B------:R-:W-:-:S07]  /*4750*/  MOV R0, UR4 ;  /* 0x0000000400007c02 */ /* 0x000fce0008000f00 */
.L_x_91:
[----:B-1----:R1:W2:Y:S02]  /*4760*/  SYNCS.PHASECHK.TRANS64.TRYWAIT P0, [R0+URZ+0x320], R3 ;  /* 0x00032003000075a7 */ /* 0x0022a400080011ff */
[----:B--2---:R-:W-:Y:S05]  /*4770*/  @!P0 NANOSLEEP.SYNCS 0x989680 ;  /* 0x009896800000895d */ /* 0x004fea0003900000 */
[----:B------:R-:W2:Y:S02]  /*4780*/  @!P0 SYNCS.PHASECHK.TRANS64 P0, [R0+URZ+0x320], R3 ;  /* 0x00032003000085a7 */ /* 0x000ea400080010ff */
[----:B--2---:R-:W-:Y:S05]  /*4790*/  @P0 EXIT ;  /* 0x000000000000094d */ /* 0x004fea0003800000 */
[----:B------:R-:W-:Y:S05]  /*47a0*/  BRA `(.L_x_91) ;  /* 0xfffffffc00ec7947 */ /* 0x000fea000383ffff */
.L_x_84:
[----:B------:R-:W-:-:S09]  /*47b0*/  UISETP.NE.AND UP1, UPT, UR8, URZ, UPT ;  /* 0x000000ff0800728c */ /* 0x000fd2000bf25270 */
[----:B------:R-:W-:Y:S05]  /*47c0*/  BRA.U UP1, `(.L_x_92) ;  /* 0x0000000d01747547 */ /* 0x000fea000b800000 */
[----:B------:R-:W-:Y:S01]  /*47d0*/  UMOV UR4, 0x40 ;  /* 0x0000004000047882 */ /* 0x000fe20000000000 */
[----:B------:R-:W-:Y:S01]  /*47e0*/  NOP ;  /* 0x0000000000007918 */ /* 0x000fe20000000000 */
[----:B------:R-:W-:Y:S01]  /*47f0*/  ULEA UR4, UR37, UR4, 0x18 ;  /* 0x0000000425047291 */ /* 0x000fe2000f8ec0ff */
[----:B------:R-:W-:Y:S02]  /*4800*/  UMOV UR5, 0x400 ;  /* 0x0000040000057882 */ /* 0x000fe40000000000 */
[----:B------:R-:W-:-:S06]  /*4810*/  ULEA UR37, UR37, UR5, 0x18 ;  /* 0x0000000525257291 */ /* 0x000fcc000f8ec0ff */
[----:B------:R-:W1:Y:S02]  /*4820*/  LDS.U8 R0, [UR4+0x1c] ;  /* 0x00001c04ff007984 */ /* 0x000e640008000000 */
[----:B-1----:R-:W-:-:S13]  /*4830*/  ISETP.NE.AND P0, PT, R0, RZ, PT ;  /* 0x000000ff0000720c */ /* 0x002fda0003f05270 */
[----:B------:R-:W-:Y:S05]  /*4840*/  @P0 BRA `(.L_x_93) ;  /* 0x0000000000580947 */ /* 0x000fea0003800000 */
[----:B------:R-:W-:-:S13]  /*4850*/  ELECT P0, URZ, PT ;  /* 0x0000000000ff782f */ /* 0x000fda0003800000 */
[----:B------:R-:W-:Y:S05]  /*4860*/  @!P0 BRA `(.L_x_94) ;  /* 0x0000000000608947 */ /* 0x000fea0003800000 */
[----:B------:R-:W-:Y:S01]  /*4870*/  UMOV UR5, 0x10 ;  /* 0x0000001000057882 */ /* 0x000fe20000000000 */
[----:B------:R-:W-:Y:S01]  /*4880*/  HFMA2 R0, -RZ, RZ, 0, 5.9604644775390625e-08 ;  /* 0x00000001ff007431 */ /* 0x000fe200000001ff */
[----:B------:R-:W-:-:S03]  /*4890*/  MOV R2, 0xffff ;  /* 0x0000ffff00027802 */ /* 0x000fc60000000f00 */
[----:B------:R-:W-:Y:S04]  /*48a0*/  DEPBAR.LE SB1, 0x36 ;  /* 0x00009d800000791a */ /* 0x000fe80000000000 */
[----:B------:R-:W1:Y:S02]  /*48b0*/  UTCATOMSWS.FIND_AND_SET.ALIGN UP0, UR5, UR5 ;  /* 0x00000005000575e3 */ /* 0x000e640008000800 */
[----:B-1----:R-:W-:Y:S01]  /*48c0*/  MOV R3, UR5 ;  /* 0x0000000500037c02 */ /* 0x002fe20008000f00 */
[----:B------:R-:W-:Y:S06]  /*48d0*/  BRA.U UP0, `(.L_x_95) ;  /* 0x0000000100187547 */ /* 0x000fec000b800000 */
.L_x_96:
[----:B------:R-:W-:Y:S05]  /*48e0*/  NANOSLEEP 0x64 ;  /* 0x000000640000795d */ /* 0x000fea0003800000 */
[----:B------:R-:W-:-:S05]  /*48f0*/  UMOV UR5, 0x10 ;  /* 0x0000001000057882 */ /* 0x000fca0000000000 */
[----:B------:R-:W-:Y:S04]  /*4900*/  DEPBAR.LE SB1, 0x36 ;  /* 0x00009d800000791a */ /* 0x000fe80000000000 */
[----:B------:R-:W1:Y:S02]  /*4910*/  UTCATOMSWS.FIND_AND_SET.ALIGN UP0, UR5, UR5 ;  /* 0x00000005000575e3 */ /* 0x000e640008000800 */
[----:B-1----:R-:W-:Y:S01]  /*4920*/  MOV R3, UR5 ;  /* 0x0000000500037c02 */ /* 0x002fe20008000f00 */
[----:B------:R-:W-:Y:S05]  /*4930*/  BRA.U !UP0, `(.L_x_96) ;  /* 0xfffffffd08e87547 */ /* 0x000fea000b83ffff */
.L_x_95:
[-C--:B------:R-:W-:Y:S02]  /*4940*/  SHF.L.U32 R2, R2, R3.reuse, RZ ;  /* 0x0000000302027219 */ /* 0x080fe400000006ff */
[----:B------:R-:W-:Y:S01]  /*4950*/  SHF.L.U32 R0, R0, R3, RZ ;  /* 0x0000000300007219 */ /* 0x000fe200000006ff */
[----:B------:R-:W-:Y:S02]  /*4960*/  IMAD.SHL.U32 R3, R3, 0x20, RZ ;  /* 0x0000002003037824 */ /* 0x000fe400078e00ff */
[----:B------:R1:W-:Y:S04]  /*4970*/  ATOMS.OR RZ, [UR4+0x14], R2 ;  /* 0x00001402ffff798c */ /* 0x0003e8000b000004 */
[----:B------:R1:W-:Y:S04]  /*4980*/  ATOMS.OR RZ, [UR4+0x18], R0 ;  /* 0x00001800ffff798c */ /* 0x0003e8000b000004 */
[----:B------:R1:W-:Y:S01]  /*4990*/  STS [UR37+0x3c0], R3 ;  /* 0x0003c003ff007988 */ /* 0x0003e20008000825 */
[----:B------:R-:W-:Y:S05]  /*49a0*/  BRA `(.L_x_94) ;  /* 0x0000000000107947 */ /* 0x000fea0003800000 */
.L_x_93:
[----:B------:R-:W-:Y:S02]  /*49b0*/  MOV R0, 0xffffffff ;  /* 0xffffffff00007802 */ /* 0x000fe40000000f00 */
[----:B------:R-:W-:-:S03]  /*49c0*/  MOV R2, 0x49f0 ;  /* 0x000049f000027802 */ /* 0x000fc60000000f00 */
[----:B------:R1:W-:Y:S04]  /*49d0*/  STS [UR37+0x3c0], R0 ;  /* 0x0003c000ff007988 */ /* 0x0003e80008000825 */
[----:B-1-3-5:R-:W-:Y:S05]  /*49e0*/  CALL.REL.NOINC `($__internal_1_$__cuda_sm10x_tcgen05_guardrail_trap_phase_invalid_during_alloc) ;  /* 0x00000054006c7944 */ /* 0x02afea0003c00000 */
.L_x_94:
[----:B------:R-:W-:Y:S05]  /*49f0*/  WARPSYNC.ALL ;  /* 0x0000000000007948 */ /* 0x000fea0003800000 */
[----:B------:R-:W2:Y:S01]  /*4a00*/  S2UR UR9, SR_CgaCtaId ;  /* 0x00000000000979c3 */ /* 0x000ea20000008800 */
[----:B------:R-:W-:Y:S01]  /*4a10*/  UMOV UR4, 0x400 ;  /* 0x0000040000047882 */ /* 0x000fe20000000000 */
[----:B------:R-:W-:-:S06]  /*4a20*/  NOP ;  /* 0x0000000000007918 */ /* 0x000fcc0000000000 */
[----:B------:R-:W-:Y:S06]  /*4a30*/  BAR.ARV 0x6, 0xa0 ;  /* 0x0182800000007b1d */ /* 0x000fec0000002000 */
[----:B------:R-:W4:Y:S01]  /*4a40*/  LDCU UR5, c[0x0][0x38c] ;  /* 0x00007180ff0577ac */ /* 0x000f220008000800 */
[----:B------:R-:W-:Y:S01]  /*4a50*/  IMAD.MOV.U32 R11, RZ, RZ, 0x1 ;  /* 0x00000001ff0b7424 */ /* 0x000fe200078e00ff */
[----:B------:R-:W-:Y:S01]  /*4a60*/  CS2R R8, SRZ ;  /* 0x0000000000087805 */ /* 0x000fe2000001ff00 */
[----:B------:R-:W-:Y:S01]  /*4a70*/  IMAD.MOV.U32 R10, RZ, RZ, RZ ;  /* 0x000000ffff0a7224 */ /* 0x000fe200078e00ff */
[----:B------:R-:W-:Y:S01]  /*4a80*/  UMOV UR11, URZ ;  /* 0x000000ff000b7c82 */ /* 0x000fe20008000000 */
[----:B------:R-:W-:Y:S01]  /*4a90*/  UMOV UR18, URZ ;  /* 0x000000ff00127c82 */ /* 0x000fe20008000000 */
[----:B------:R-:W-:Y:S01]  /*4aa0*/  UMOV UR20, 0x0 ;  /* 0x0000000000147882 */ /* 0x000fe20000000000 */
[----:B------:R-:W-:Y:S01]  /*4ab0*/  UMOV UR21, 0x41404a0 ;  /* 0x041404a000157882 */ /* 0x000fe20000000000 */
[----:B--2---:R-:W-:Y:S01]  /*4ac0*/  ULEA UR9, UR9, UR4, 0x18 ;  /* 0x0000000409097291 */ /* 0x004fe2000f8ec0ff */
[----:B------:R-:W2:Y:S03]  /*4ad0*/  LDCU UR4, c[0x0][0x38c] ;  /* 0x00007180ff0477ac */ /* 0x000ea60008000800 */
[----:B------:R-:W-:-:S02]  /*4ae0*/  UIADD3 UR10, UPT, UPT, UR9, 0x2c80, URZ ;  /* 0x00002c80090a7890 */ /* 0x000fc4000fffe0ff */
[----:B----4-:R-:W-:-:S03]  /*4af0*/  UISETP.GE.AND UP3, UPT, UR5, 0x1, UPT ;  /* 0x000000010500788c */ /* 0x010fc6000bf66270 */
[----:B-1----:R-:W1:Y:S01]  /*4b00*/  LDS R0, [UR9+0x3c0] ;  /* 0x0003c009ff007984 */ /* 0x002e620008000800 */
[----:B------:R-:W-:-:S04]  /*4b10*/  USHF.R.U32.HI UR10, URZ, 0x4, UR10 ;  /* 0x00000004ff0a7899 */ /* 0x000fc8000801160a */
[----:B------:R-:W-:-:S04]  /*4b20*/  ULOP3.LUT UR10, UR10, 0x3fff, URZ, 0xc0, !UPT ;  /* 0x00003fff0a0a7892 */ /* 0x000fc8000f8ec0ff */
[----:B------:R-:W-:Y:S02]  /*4b30*/  ULOP3.LUT UR10, UR10, 0x10000, URZ, 0xfc, !UPT ;  /* 0x000100000a0a7892 */ /* 0x000fe4000f8efcff */
[----:B--2---:R-:W-:-:S04]  /*4b40*/  UIADD3 UR4, UPT, UPT, UR4, 0x1f, URZ ;  /* 0x0000001f04047890 */ /* 0x004fc8000fffe0ff */
[----:B------:R-:W-:-:S04]  /*4b50*/  USHF.R.S32.HI UR8, URZ, 0x1f, UR4 ;  /* 0x0000001fff087899 */ /* 0x000fc80008011404 */
[----:B------:R-:W-:Y:S02]  /*4b60*/  ULEA.HI UR8, UR8, UR4, URZ, 0x5 ;  /* 0x0000000408087291 */ /* 0x000fe4000f8f28ff */
[----:B------:R-:W-:Y:S02]  /*4b70*/  UIADD3 UR4, UPT, UPT, UR9, 0x1a480, URZ ;  /* 0x0001a48009047890 */ /* 0x000fe4000fffe0ff */
[----:B------:R-:W-:Y:S02]  /*4b80*/  USHF.R.S32.HI UR8, URZ, 0x5, UR8 ;  /* 0x00000005ff087899 */ /* 0x000fe40008011408 */
[----:B------:R-:W-:Y:S02]  /*4b90*/  USHF.R.U32.HI UR4, URZ, 0x4, UR4 ;  /* 0x00000004ff047899 */ /* 0x000fe40008011604 */
[----:B------:R-:W-:Y:S02]  /*4ba0*/  UISETP.LT.AND UP0, UPT, UR8, 0x1, UPT ;  /* 0x000000010800788c */ /* 0x000fe4000bf01270 */
[----:B------:R-:W-:-:S02]  /*4bb0*/  ULOP3.LUT UR4, UR4, 0x3fff, URZ, 0xc0, !UPT ;  /* 0x00003fff04047892 */ /* 0x000fc4000f8ec0ff */
[----:B------:R-:W-:Y:S02]  /*4bc0*/  USEL UR15, UR8, 0x1, !UP0 ;  /* 0x00000001080f7887 */ /* 0x000fe4000c000000 */
[----:B------:R-:W-:Y:S02]  /*4bd0*/  ULOP3.LUT UR4, UR4, 0x10000, URZ, 0xfc, !UPT ;  /* 0x0001000004047892 */ /* 0x000fe4000f8efcff */
[----:B------:R-:W-:Y:S01]  /*4be0*/  UIADD3 UR15, UPT, UPT, -UR15, URZ, URZ ;  /* 0x000000ff0f0f7290 */ /* 0x000fe2000fffe1ff */
[----:B-1----:R-:W-:-:S15]  /*4bf0*/  R2UR UR12, R0 ;  /* 0x00000000000c72ca */ /* 0x002fde00000e0000 */
.L_x_103:
[----:B------:R-:W-:Y:S02]  /*4c00*/  LEA R0, R10, UR9, 0x3 ;  /* 0x000000090a007c11 */ /* 0x000fe4000f8e18ff */
[----:B------:R-:W-:Y:S02]  /*4c10*/  SHF.L.U32 R5, R9, 0x1f, RZ ;  /* 0x0000001f09057819 */ /* 0x000fe400000006ff */
[----:B------:R-:W-:Y:S01]  /*4c20*/  PLOP3.LUT P0, PT, PT, PT, UP3, 0x80, 0x8 ;  /* 0x000000000008781c */ /* 0x000fe20003f0f038 */
[----:B------:R-:W-:Y:S01]  /*4c30*/  VIADD R3, R0, 0x320 ;  /* 0x0000032000037836 */ /* 0x000fe20000000000 */
[----:B-1----:R-:W1:Y:S02]  /*4c40*/  SYNCS.PHASECHK.TRANS64.TRYWAIT P1, [R0+URZ+0x310], R5 ;  /* 0x00031005000075a7 */ /* 0x002e6400080211ff */
[----:B-1--4-:R-:W-:Y:S09]  /*4c50*/  @!P1 BRA `(.L_x_97) ;  /* 0x0000004c00989947 */ /* 0x012ff20003800000 */
.L_x_239:
[----:B------:R-:W-:Y:S01]  /*4c60*/  LEA R4, R10, UR9, 0x4 ;  /* 0x000000090a047c11 */ /* 0x000fe2000f8e20ff */
[----:B------:R-:W-:Y:S01]  /*4c70*/  @UP3 ULEA UR5, UR18, UR9, 0x3 ;  /* 0x0000000912053291 */ /* 0x000fe2000f8e18ff */
[----:B------:R-:W-:Y:S01]  /*4c80*/  PLOP3.LUT P2, PT, PT, PT, PT, 0x80, 0x8 ;  /* 0x000000000008781c */ /* 0x000fe20003f4f070 */
[----:B------:R-:W-:Y:S01]  /*4c90*/  ULEA UR14, UR11, UR9, 0x3 ;  /* 0x000000090b0e7291 */ /* 0x000fe2000f8e18ff */
[----:B------:R-:W-:Y:S02]  /*4ca0*/  PRMT R3, RZ, 0x654, R3 ;  /* 0x00000654ff037816 */ /* 0x000fe40000000003 */
[----:B-1----:R-:W1:Y:S01]  /*4cb0*/  LDS.128 R4, [R4+0x3a0] ;  /* 0x0003a00004047984 */ /* 0x002e620000000c00 */
[----:B------:R-:W-:Y:S02]  /*4cc0*/  @P0 SHF.L.U32 R2, R8, 0x1f, RZ ;  /* 0x0000001f08020819 */ /* 0x000fe400000006ff */
[----:B------:R-:W-:Y:S01]  /*4cd0*/  SHF.L.U32 R0, R11, 0x1f, RZ ;  /* 0x0000001f0b007819 */ /* 0x000fe200000006ff */
[----:B------:R-:W-:Y:S01]  /*4ce0*/  @!PT LDS RZ, [RZ] ;  /* 0x00000000fffff984 */ /* 0x000fe20000000800 */
[----:B------:R-:W-:Y:S01]  /*4cf0*/  @!PT LDS RZ, [RZ] ;  /* 0x00000000fffff984 */ /* 0x000fe20000000800 */
[----:B------:R-:W-:Y:S01]  /*4d00*/  @!PT LDS RZ, [RZ] ;  /* 0x00000000fffff984 */ /* 0x000fe20000000800 */
[----:B------:R-:W-:Y:S01]  /*4d10*/  @!PT LDS RZ, [RZ] ;  /* 0x00000000fffff984 */ /* 0x000fe20000000800 */
[----:B------:R2:W-:Y:S06]  /*4d20*/  MEMBAR.ALL.CTA ;  /* 0x0000000000007992 */ /* 0x0005ec0000008000 */
[----:B--2---:R-:W2:Y:S02]  /*4d30*/  FENCE.VIEW.ASYNC.S ;  /* 0x00000000000073c6 */ /* 0x004ea40000000000 */
[----:B--2---:R2:W-:Y:S01]  /*4d40*/  SYNCS.ARRIVE.TRANS64.RED.A1T0 RZ, [R3+URZ], RZ ;  /* 0x000000ff03ff79a7 */ /* 0x0045e200081004ff */
[----:B------:R2:W4:Y:S01]  /*4d50*/  @P0 SYNCS.PHASECHK.TRANS64.TRYWAIT P2, [UR5], R2 ;  /* 0x00000002ff0005a7 */ /* 0x0005220008041105 */
[----:B-1----:R-:W-:Y:S01]  /*4d60*/  LOP3.LUT P1, RZ, R6, 0x1, RZ, 0xc0, !PT ;  /* 0x0000000106ff7812 */ /* 0x002fe2000782c0ff */
[----:B------:R-:W1:Y:S02]  /*4d70*/  SYNCS.PHASECHK.TRANS64.TRYWAIT P0, [UR14+0x350], R0 ;  /* 0x00035000ff0075a7 */ /* 0x000e64000800110e */
[----:B-12-4-:R-:W-:Y:S10]  /*4d80*/  @!P0 BRA `(.L_x_98) ;  /* 0x0000004c00608947 */ /* 0x016ff40003800000 */
.L_x_241:
[----:B------:R-:W-:Y:S01]  /*4d90*/  IADD3 R10, PT, PT, R10, 0x1, RZ ;  /* 0x000000010a0a7810 */ /* 0x000fe20007ffe0ff */
[----:B------:R-:W-:Y:S06]  /*4da0*/  BRA.U !UP3, `(.L_x_99) ;  /* 0x000000010b9c7547 */ /* 0x000fec000b800000 */
[----:B------:R-:W-:Y:S02]  /*4db0*/  ULEA.HI UR13, UR11, UR11, URZ, 0x1 ;  /* 0x0000000b0b0d7291 */ /* 0x000fe4000f8f08ff */
[----:B------:R-:W-:Y:S02]  /*4dc0*/  UPLOP3.LUT UP4, UPT, UPT, UPT, UPT, 0x40, 0x4 ;  /* 0x000000000004789c */ /* 0x000fe40003f8e870 */
[----:B------:R-:W-:Y:S02]  /*4dd0*/  USHF.R.U32.HI UR5, URZ, 0x1, UR13 ;  /* 0x00000001ff057899 */ /* 0x000fe4000801160d */
[----:B------:R-:W-:Y:S02]  /*4de0*/  ULOP3.LUT UR13, UR13, 0xffe, URZ, 0xc0, !UPT ;  /* 0x00000ffe0d0d7892 */ /* 0x000fe4000f8ec0ff */
[----:B------:R-:W-:Y:S02]  /*4df0*/  UIMAD UR5, UR5, 0x50, UR12 ;  /* 0x00000050050578a4 */ /* 0x000fe4000f8e020c */
[----:B------:R-:W-:Y:S01]  /*4e00*/  UIADD3 UR13, UPT, UPT, -UR13, UR11, URZ ;  /* 0x0000000b0d0d7290 */ /* 0x000fe2000fffe1ff */
[----:B------:R-:W-:Y:S01]  /*4e10*/  UMOV UR17, UR15 ;  /* 0x0000000f00117c82 */ /* 0x000fe20008000000 */
[----:B------:R-:W-:-:S02]  /*4e20*/  UMOV UR16, UR8 ;  /* 0x0000000800107c82 */ /* 0x000fc40008000000 */
[----:B------:R-:W-:-:S03]  /*4e30*/  ULEA UR13, UR13, UR5, 0x14 ;  /* 0x000000050d0d7291 */ /* 0x000fc6000f8ea0ff */
[----:B------:R-:W-:-:S09]  /*4e40*/  UMOV UR5, UR18 ;  /* 0x0000001200057c82 */ /* 0x000fd20008000000 */
.L_x_102:
[----:B------:R-:W-:Y:S02]  /*4e50*/  UIADD3 UR17, UPT, UPT, UR17, 0x1, URZ ;  /* 0x0000000111117890 */ /* 0x000fe4000fffe0ff */
[----:B--2---:R-:W-:Y:S02]  /*4e60*/  ULEA UR7, UR5, UR9, 0x3 ;  /* 0x0000000905077291 */ /* 0x004fe4000f8e18ff */
[----:B------:R-:W-:Y:S01]  /*4e70*/  UISETP.NE.AND UP0, UPT, UR17, URZ, UPT ;  /* 0x000000ff1100728c */ /* 0x000fe2000bf05270 */
[----:B----4-:R-:W-:Y:S10]  /*4e80*/  @P2 BRA `(.L_x_100) ;  /* 0x00000000000c2947 */ /* 0x010ff40003800000 */
[----:B-1----:R-:W-:Y:S04]  /*4e90*/  SHF.L.U32 R3, R8, 0x1f, RZ ;  /* 0x0000001f08037819 */ /* 0x002fe800000006ff */
[----:B------:R-:W1:Y:S02]  /*4ea0*/  SYNCS.PHASECHK.TRANS64.TRYWAIT P0, [UR7], R3 ;  /* 0x00000003ff0075a7 */ /* 0x000e640008001107 */
[----:B-1----:R-:W-:Y:S05]  /*4eb0*/  @!P0 BRA `(.L_x_101) ;  /* 0x0000004c002c8947 */ /* 0x002fea0003800000 */
.L_x_100:
[----:B------:R-:W-:Y:S01]  /*4ec0*/  UISETP.NE.AND UP1, UPT, UR16, 0x1, UPT ;  /* 0x000000011000788c */ /* 0x000fe2000bf25270 */
[----:B------:R-:W-:Y:S01]  /*4ed0*/  PLOP3.LUT P2, PT, PT, PT, PT, 0x80, 0x8 ;  /* 0x000000000008781c */ /* 0x000fe20003f4f070 */
[----:B------:R-:W-:Y:S02]  /*4ee0*/  UIADD3 UR18, UPT, UPT, UR5, 0x1, URZ ;  /* 0x0000000105127890 */ /* 0x000fe4000fffe0ff */
[----:B------:R-:W-:Y:S02]  /*4ef0*/  UIMAD UR6, UR5, 0xa0, UR4 ;  /* 0x000000a0050678a4 */ /* 0x000fe4000f8e0204 */
[----:B------:R-:W-:Y:S01]  /*4f00*/  UISETP.NE.AND UP2, UPT, UR18, 0x2f, UPT ;  /* 0x0000002f1200788c */ /* 0x000fe2000bf45270 */
[----:B------:R-:W-:Y:S01]  /*4f10*/  PLOP3.LUT P0, PT, PT, PT, UP1, 0x80, 0x8 ;  /* 0x000000000008781c */ /* 0x000fe20003f0f018 */
[----:B------:R-:W-:Y:S02]  /*4f20*/  UIADD3 UR16, UPT, UPT, UR16, -0x1, URZ ;  /* 0xffffffff10107890 */ /* 0x000fe4000fffe0ff */
[----:B------:R-:W-:Y:S02]  /*4f30*/  USEL UR22, URZ, 0x1, UP2 ;  /* 0x00000001ff167887 */ /* 0x000fe40009000000 */
[----:B------:R-:W-:Y:S01]  /*4f40*/  USEL UR18, UR18, URZ, UP2 ;  /* 0x000000ff12127287 */ /* 0x000fe20009000000 */
[----:B------:R-:W-:Y:S03]  /*4f50*/  UMOV UR23, 0xc0004010 ;  /* 0xc000401000177882 */ /* 0x000fe60000000000 */
[----:B------:R-:W-:Y:S01]  /*4f60*/  @UP1 ULEA UR19, UR18, UR9, 0x3 ;  /* 0x0000000912131291 */ /* 0x000fe2000f8e18ff */
[----:B------:R-:W-:Y:S01]  /*4f70*/  LOP3.LUT R8, R8, UR22, RZ, 0x3c, !PT ;  /* 0x0000001608087c12 */ /* 0x000fe2000f8e3cff */
[----:B------:R-:W-:Y:S03]  /*4f80*/  ULEA UR22, UR5, UR10, 0x7 ;  /* 0x0000000a05167291 */ /* 0x000fe6000f8e38ff */
[----:B-1----:R-:W-:Y:S01]  /*4f90*/  @P0 SHF.L.U32 R0, R8, 0x1f, RZ ;  /* 0x0000001f08000819 */ /* 0x002fe200000006ff */
[----:B------:R-:W-:Y:S03]  /*4fa0*/  UMOV UR5, UR18 ;  /* 0x0000001200057c82 */ /* 0x000fe60008000000 */
[----:B------:R2:W4:Y:S01]  /*4fb0*/  @P0 SYNCS.PHASECHK.TRANS64.TRYWAIT P2, [UR19], R0 ;  /* 0x00000000ff0005a7 */ /* 0x0005220008041113 */
[----:B------:R-:W-:Y:S03]  /*4fc0*/  UIADD3 UR19, UPT, UPT, UR7, 0x178, URZ ;  /* 0x0000017807137890 */ /* 0x000fe6000fffe0ff */
[----:B------:R-:W-:Y:S02]  /*4fd0*/  UMOV UR7, 0xc0004010 ;  /* 0xc000401000077882 */ /* 0x000fe40000000000 */
[----:B------:R2:W-:Y:S01]  /*4fe0*/  UTCIMMA gdesc[UR22], gdesc[UR6], tmem[UR13], tmem[UR20], idesc[UR21], UP4 ;  /* 0x00ff1406160075ea */ /* 0x0005e2000a00010d */
[----:B------:R-:W-:Y:S03]  /*4ff0*/  UPLOP3.LUT UP4, UPT, UPT, UPT, UPT, 0x80, 0x8 ;  /* 0x000000000008789c */ /* 0x000fe60003f8f070 */
[----:B------:R2:W-:Y:S01]  /*5000*/  UTCBAR [UR19], URZ ;  /* 0x000000ff130073e9 */ /* 0x0005e200080000ff */
[----:B------:R-:W-:Y:S07]  /*5010*/  BRA.U UP0, `(.L_x_102) ;  /* 0xfffffffd008c7547 */ /* 0x000fee000b83ffff */
.L_x_99:
[----:B------:R-:W-:Y:S01]  /*5020*/  UIADD3 UR11, UPT, UPT, UR11, 0x1, URZ ;  /* 0x000000010b0b7890 */ /* 0x000fe2000fffe0ff */
[C---:B------:R-:W-:Y:S01]  /*5030*/  ISETP.NE.AND P0, PT, R10.reuse, 0x2, PT ;  /* 0x000000020a00780c */ /* 0x040fe20003f05270 */
[----:B------:R-:W-:Y:S02]  /*5040*/  UIADD3 UR14, UPT, UPT, UR14, 0x330, URZ ;  /* 0x000003300e0e7890 */ /* 0x000fe4000fffe0ff */
[----:B------:R-:W-:Y:S01]  /*5050*/  UISETP.NE.AND UP0, UPT, UR11, 0x4, UPT ;  /* 0x000000040b00788c */ /* 0x000fe2000bf05270 */
[----:B-12---:R-:W-:Y:S02]  /*5060*/  SEL R0, RZ, 0x1, P0 ;  /* 0x00000001ff007807 */ /* 0x006fe40000000000 */
[----:B------:R-:W-:Y:S01]  /*5070*/  SEL R10, R10, RZ, P0 ;  /* 0x000000ff0a0a7207 */ /* 0x000fe20000000000 */
[----:B------:R-:W-:Y:S01]  /*5080*/  USEL UR5, URZ, 0x1, UP0 ;  /* 0x00000001ff057887 */ /* 0x000fe20008000000 */
[----:B------:R-:W-:Y:S01]  /*5090*/  LOP3.LUT R9, R9, R0, RZ, 0x3c, !PT ;  /* 0x0000000009097212 */ /* 0x000fe200078e3cff */
[----:B------:R-:W-:Y:S01]  /*50a0*/  USEL UR11, UR11, URZ, UP0 ;  /* 0x000000ff0b0b7287 */ /* 0x000fe20008000000 */
[----:B------:R1:W-:Y:S03]  /*50b0*/  UTCBAR [UR14], URZ ;  /* 0x000000ff0e0073e9 */ /* 0x0003e600080000ff */
[----:B------:R-:W-:Y:S01]  /*50c0*/  LOP3.LUT R11, R11, UR5, RZ, 0x3c, !PT ;  /* 0x000000050b0b7c12 */ /* 0x000fe2000f8e3cff */
[----:B------:R-:W-:Y:S07]  /*50d0*/  @P1 BRA `(.L_x_103) ;  /* 0xfffffff800c81947 */ /* 0x000fee000383ffff */
[----:B------:R-:W2:Y:S01]  /*50e0*/  S2UR UR4, SR_CgaCtaId ;  /* 0x00000000000479c3 */ /* 0x000ea20000008800 */
[----:B------:R-:W-:Y:S01]  /*50f0*/  ELECT P0, URZ, PT ;  /* 0x0000000000ff782f */ /* 0x000fe20003800000 */
[----:B------:R-:W-:Y:S01]  /*5100*/  IMAD.MOV.U32 R0, RZ, RZ, 0x1 ;  /* 0x00000001ff007424 */ /* 0x000fe200078e00ff */
[----:B------:R-:W-:Y:S01]  /*5110*/  UIADD3 UR9, UPT, UPT, UR9, 0x350, URZ ;  /* 0x0000035009097890 */ /* 0x000fe2000fffe0ff */
[----:B------:R-:W-:Y:S01]  /*5120*/  SHF.L.U32 R3, R11, 0x1f, RZ ;  /* 0x0000001f0b037819 */ /* 0x000fe200000006ff */
[----:B------:R-:W-:-:S03]  /*5130*/  UMOV UR5, 0x40 ;  /* 0x0000004000057882 */ /* 0x000fc60000000000 */
[----:B------:R-:W-:Y:S01]  /*5140*/  UVIRTCOUNT.DEALLOC.SMPOOL 0x80 ;  /* 0x000000800000784c */ /* 0x000fe20000000000 */
[----:B--2---:R-:W-:Y:S02]  /*5150*/  ULEA UR4, UR4, UR5, 0x18 ;  /* 0x0000000504047291 */ /* 0x004fe4000f8ec0ff */
[----:B------:R-:W-:-:S07]  /*5160*/  ULEA UR5, UR11, UR9, 0x3 ;  /* 0x000000090b057291 */ /* 0x000fce000f8e18ff */
[----:B------:R2:W-:Y:S02]  /*5170*/  @P0 STS.U8 [UR4+0x1c], R0 ;  /* 0x00001c00ff000988 */ /* 0x0005e40008000004 */
[----:B------:R-:W3:Y:S02]  /*5180*/  SYNCS.PHASECHK.TRANS64.TRYWAIT P0, [UR5], R3 ;  /* 0x00000003ff0075a7 */ /* 0x000ee40008001105 */
[----:B--23--:R-:W-:Y:S05]  /*5190*/  @!P0 BRA `(.L_x_104) ;  /* 0x00000048008c8947 */ /* 0x00cfea0003800000 */
.L_x_244:
[----:B------:R-:W-:-:S04]  /*51a0*/  UIADD3 UR6, UPT, UPT, UR11, 0x1, URZ ;  /* 0x000000010b067890 */ /* 0x000fc8000fffe0ff */
[----:B------:R-:W-:-:S04]  /*51b0*/  UISETP.NE.AND UP0, UPT, UR6, 0x4, UPT ;  /* 0x000000040600788c */ /* 0x000fc8000bf05270 */
[----:B------:R-:W-:Y:S02]  /*51c0*/  USEL UR7, URZ, 0x1, UP0 ;  /* 0x00000001ff077887 */ /* 0x000fe40008000000 */
[----:B------:R-:W-:-:S04]  /*51d0*/  USEL UR6, UR6, URZ, UP0 ;  /* 0x000000ff06067287 */ /* 0x000fc80008000000 */
[----:B------:R-:W-:Y:S01]  /*51e0*/  ULEA UR5, UR6, UR9, 0x3 ;  /* 0x0000000906057291 */ /* 0x000fe2000f8e18ff */
[----:B------:R-:W-:-:S04]  /*51f0*/  LOP3.LUT R2, R11, UR7, RZ, 0x3c, !PT ;  /* 0x000000070b027c12 */ /* 0x000fc8000f8e3cff */
[----:B--2---:R-:W-:-:S04]  /*5200*/  SHF.L.U32 R3, R2, 0x1f, RZ ;  /* 0x0000001f02037819 */ /* 0x004fc800000006ff */
[----:B------:R-:W2:Y:S02]  /*5210*/  SYNCS.PHASECHK.TRANS64.TRYWAIT P0, [UR5], R3 ;  /* 0x00000003ff0075a7 */ /* 0x000ea40008001105 */
[----:B--2---:R-:W-:Y:S05]  /*5220*/  @!P0 BRA `(.L_x_105) ;  /* 0x0000004800808947 */ /* 0x004fea0003800000 */
.L_x_246:
        /* <DEDUP_REMOVED lines=9> */
.L_x_248:
[----:B------:R-:W-:-:S04]  /*52c0*/  UIADD3 UR6, UPT, UPT, UR6, 0x1, URZ ;  /* 0x0000000106067890 */ /* 0x000fc8000fffe0ff */
[----:B------:R-:W-:-:S04]  /*52d0*/  UISETP.NE.AND UP0, UPT, UR6, 0x4, UPT ;  /* 0x000000040600788c */ /* 0x000fc8000bf05270 */
[----:B------:R-:W-:Y:S02]  /*52e0*/  USEL UR5, URZ, 0x1, UP0 ;  /* 0x00000001ff057887 */ /* 0x000fe40008000000 */
[----:B------:R-:W-:-:S04]  /*52f0*/  USEL UR6, UR6, URZ, UP0 ;  /* 0x000000ff06067287 */ /* 0x000fc80008000000 */
[----:B------:R-:W-:Y:S01]  /*5300*/  ULEA UR6, UR6, UR9, 0x3 ;  /* 0x0000000906067291 */ /* 0x000fe2000f8e18ff */
[----:B--2---:R-:W-:-:S04]  /*5310*/  LOP3.LUT R3, R2, UR5, RZ, 0x3c, !PT ;  /* 0x0000000502037c12 */ /* 0x004fc8000f8e3cff */
[----:B------:R-:W-:-:S04]  /*5320*/  SHF.L.U32 R3, R3, 0x1f, RZ ;  /* 0x0000001f03037819 */ /* 0x000fc800000006ff */
[----:B------:R-:W2:Y:S02]  /*5330*/  SYNCS.PHASECHK.TRANS64.TRYWAIT P0, [UR6], R3 ;  /* 0x00000003ff0075a7 */ /* 0x000ea40008001106 */
[----:B--2---:R-:W-:Y:S05]  /*5340*/  @!P0 BRA `(.L_x_107) ;  /* 0x0000004800688947 */ /* 0x004fea0003800000 */
.L_x_250:
[----:B------:R-:W-:Y:S01]  /*5350*/  NOP ;  /* 0x0000000000007918 */ /* 0x000fe20000000000 */
[----:B--2---:R-:W2:Y:S01]  /*5360*/  LDS R0, [UR4+0x14] ;  /* 0x00001404ff007984 */ /* 0x004ea20008000800 */
[----:B------:R-:W-:Y:S01]  /*5370*/  ULOP3.LUT UR6, UR12, 0xffff, URZ, 0xc0, !UPT ;  /* 0x0000ffff0c067892 */ /* 0x000fe2000f8ec0ff */
[----:B------:R-:W-:Y:S01]  /*5380*/  UMOV UR8, 0xffff ;  /* 0x0000ffff00087882 */ /* 0x000fe20000000000 */
[----:B------:R-:W-:Y:S02]  /*5390*/  UMOV UR5, 0x1 ;  /* 0x0000000100057882 */ /* 0x000fe40000000000 */
[----:B------:R-:W-:-:S04]  /*53a0*/  USHF.R.U32.HI UR6, URZ, 0x5, UR6 ;  /* 0x00000005ff067899 */ /* 0x000fc80008011606 */
[----:B------:R-:W-:Y:S02]  /*53b0*/  USHF.L.U32 UR8, UR8, UR6, URZ ;  /* 0x0000000608087299 */ /* 0x000fe400080006ff */
[----:B------:R-:W-:-:S04]  /*53c0*/  USHF.L.U32 UR5, UR5, UR6, URZ ;  /* 0x0000000605057299 */ /* 0x000fc800080006ff */
[----:B--2---:R-:W-:-:S04]  /*53d0*/  LOP3.LUT R0, R0, UR8, RZ, 0xc0, !PT ;  /* 0x0000000800007c12 */ /* 0x004fc8000f8ec0ff */
[----:B------:R-:W-:-:S13]  /*53e0*/  ISETP.NE.AND P0, PT, R0, UR8, PT ;  /* 0x0000000800007c0c */ /* 0x000fda000bf05270 */
[----:B------:R-:W-:Y:S05]  /*53f0*/  @P0 BRA `(.L_x_108) ;  /* 0x0000000000580947 */ /* 0x000fea0003800000 */
[----:B------:R-:W2:Y:S02]  /*5400*/  LDS R0, [UR4+0x18] ;  /* 0x00001804ff007984 */ /* 0x000ea40008000800 */
[----:B--2---:R-:W-:-:S04]  /*5410*/  LOP3.LUT R0, R0, UR5, RZ, 0xc0, !PT ;  /* 0x0000000500007c12 */ /* 0x004fc8000f8ec0ff */
[----:B------:R-:W-:-:S13]  /*5420*/  ISETP.NE.AND P0, PT, R0, UR5, PT ;  /* 0x0000000500007c0c */ /* 0x000fda000bf05270 */
[----:B------:R-:W-:Y:S05]  /*5430*/  @P0 BRA `(.L_x_109) ;  /* 0x00000000003c0947 */ /* 0x000fea0003800000 */
[----:B------:R-:W2:Y:S01]  /*5440*/  S2R R2, SR_LANEID ;  /* 0x0000000000027919 */ /* 0x000ea20000000000 */
[----:B------:R-:W-:Y:S01]  /*5450*/  ULOP3.LUT UR8, URZ, UR8, URZ, 0x33, !UPT ;  /* 0x00000008ff087292 */ /* 0x000fe2000f8e33ff */
[----:B------:R-:W-:Y:S01]  /*5460*/  LOP3.LUT R4, RZ, UR5, RZ, 0x33, !PT ;  /* 0x00000005ff047c12 */ /* 0x000fe2000f8e33ff */
[----:B------:R-:W-:Y:S02]  /*5470*/  VOTEU.ANY UR7, UPT, PT ;  /* 0x0000000000077886 */ /* 0x000fe400038e0100 */
[----:B------:R-:W-:Y:S01]  /*5480*/  UFLO.U32 UR7, UR7 ;  /* 0x00000007000772bd */ /* 0x000fe200080e0000 */
[----:B------:R-:W3:Y:S01]  /*5490*/  REDUX UR5, R4 ;  /* 0x00000000040573c4 */ /* 0x000ee20000000000 */
[----:B------:R-:W-:-:S06]  /*54a0*/  IMAD.U32 R0, RZ, RZ, UR8 ;  /* 0x00000008ff007e24 */ /* 0x000fcc000f8e00ff */
[----:B------:R1:W-:Y:S01]  /*54b0*/  UTCATOMSWS.AND URZ, UR8 ;  /* 0x0000000800ff79e3 */ /* 0x0003e20008000000 */
[----:B------:R-:W4:Y:S01]  /*54c0*/  REDUX UR6, R0 ;  /* 0x00000000000673c4 */ /* 0x000f220000000000 */
[----:B--2---:R-:W-:Y:S01]  /*54d0*/  ISETP.EQ.U32.AND P0, PT, R2, UR7, PT ;  /* 0x0000000702007c0c */ /* 0x004fe2000bf02070 */
[----:B---3--:R-:W-:Y:S01]  /*54e0*/  IMAD.U32 R2, RZ, RZ, UR5 ;  /* 0x00000005ff027e24 */ /* 0x008fe2000f8e00ff */
[----:B----4-:R-:W-:-:S11]  /*54f0*/  MOV R3, UR6 ;  /* 0x0000000600037c02 */ /* 0x010fd60008000f00 */
[----:B------:R1:W-:Y:S04]  /*5500*/  @P0 ATOMS.AND RZ, [UR4+0x14], R3 ;  /* 0x00001403ffff098c */ /* 0x0003e8000a800004 */
[----:B------:R1:W-:Y:S01]  /*5510*/  @P0 ATOMS.AND RZ, [UR4+0x18], R2 ;  /* 0x00001802ffff098c */ /* 0x0003e2000a800004 */
[----:B------:R-:W-:Y:S05]  /*5520*/  BRA `(.L_x_110) ;  /* 0x0000000000147947 */ /* 0x000fea0003800000 */
.L_x_109:
[----:B------:R-:W-:Y:S02]  /*5530*/  MOV R2, 0x5550 ;  /* 0x0000555000027802 */ /* 0x000fe40000000f00 */
[----:B-1--45:R-:W-:Y:S05]  /*5540*/  CALL.REL.NOINC `($__internal_0_$__cuda_sm10x_tcgen05_guardrail_trap_col_being_dealloced_not_returned_by_alloc) ;  /* 0x0000004800887944 */ /* 0x032fea0003c00000 */
[----:B------:R-:W-:Y:S05]  /*5550*/  BRA `(.L_x_110) ;  /* 0x0000000000087947 */ /* 0x000fea0003800000 */
.L_x_108:
[----:B------:R-:W-:Y:S02]  /*5560*/  MOV R2, 0x5580 ;  /* 0x0000558000027802 */ /* 0x000fe40000000f00 */
[----:B-1--45:R-:W-:Y:S05]  /*5570*/  CALL.REL.NOINC `($__internal_2_$__cuda_sm10x_tcgen05_guardrail_trap_unallocated_columns_being_dealloced) ;  /* 0x0000004800947944 */ /* 0x032fea0003c00000 */
.L_x_110:
[----:B------:R-:W-:Y:S01]  /*5580*/  NOP ;  /* 0x0000000000007918 */ /* 0x000fe20000000000 */
[----:B-1----:R-:W-:Y:S05]  /*5590*/  EXIT ;  /* 0x000000000000794d */ /* 0x002fea0003800000 */
.L_x_92:
[----:B------:R-:W-:-:S09]  /*55a0*/  UISETP.NE.OR UP2, UPT, UR8, 0x3, !UP2 ;  /* 0x000000030800788c */ /* 0x000fd2000d745670 */
[----:B------:R-:W-:Y:S05]  /*55b0*/  BRA.U UP2, `(.L_x_111) ;  /* 0x0000000d02387547 */ /* 0x000fea000b800000 */
[----:B------:R-:W1:Y:S01]  /*55c0*/  LDC R0, c[0x0][0xb30] ;  /* 0x0002cc00ff007b82 */ /* 0x000e620000000800 */
[----:B------:R-:W2:Y:S01]  /*55d0*/  LDCU.64 UR8, c[0x0][0x888] ;  /* 0x00011100ff0877ac */ /* 0x000ea20008000a00 */
[----:B------:R-:W-:Y:S02]  /*55e0*/  HFMA2 R29, -RZ, RZ, 0, 0 ;  /* 0x00000000ff1d7431 */ /* 0x000fe400000001ff */
[----:B------:R-:W-:Y:S01]  /*55f0*/  IMAD.MOV.U32 R31, RZ, RZ, 0x1 ;  /* 0x00000001ff1f7424 */ /* 0x000fe200078e00ff */
[----:B------:R-:W-:Y:S01]  /*5600*/  MOV R21, 0x1400 ;  /* 0x0000140000157802 */ /* 0x000fe20000000f00 */
[----:B------:R-:W4:Y:S01]  /*5610*/  LDCU.64 UR4, c[0x0][0x890] ;  /* 0x00011200ff0477ac */ /* 0x000f220008000a00 */
[----:B------:R-:W-:Y:S01]  /*5620*/  IMAD.MOV.U32 R30, RZ, RZ, RZ ;  /* 0x000000ffff1e7224 */ /* 0x000fe200078e00ff */
[----:B------:R-:W3:Y:S01]  /*5630*/  LDC R19, c[0x0][0x370] ;  /* 0x0000dc00ff137b82 */ /* 0x000ee20000000800 */
[----:B------:R-:W-:Y:S01]  /*5640*/  UMOV UR7, 0x400 ;  /* 0x0000040000077882 */ /* 0x000fe20000000000 */
[----:B------:R-:W-:-:S02]  /*5650*/  UPLOP3.LUT UP1, UPT, UPT, UPT, UPT, 0x40, 0x4 ;  /* 0x000000000004789c */ /* 0x000fc40003f2e870 */
[----:B------:R-:W-:-:S04]  /*5660*/  ULEA UR7, UR37, UR7, 0x18 ;  /* 0x0000000725077291 */ /* 0x000fc8000f8ec0ff */
[----:B------:R-:W3:Y:S01]  /*5670*/  LDC R2, c[0x0][0xb0c] ;  /* 0x0002c300ff027b82 */ /* 0x000ee20000000800 */
[----:B--2---:R-:W-:Y:S02]  /*5680*/  UISETP.NE.U32.AND UP5, UPT, UR8, URZ, UPT ;  /* 0x000000ff0800728c */ /* 0x004fe4000bfa5070 */
[----:B------:R-:W-:Y:S02]  /*5690*/  UIADD3 UR8, UPT, UPT, UR7, 0x2f0, URZ ;  /* 0x000002f007087890 */ /* 0x000fe4000fffe0ff */
[----:B----4-:R-:W-:-:S03]  /*56a0*/  UISETP.NE.U32.AND UP6, UPT, UR4, URZ, UPT ;  /* 0x000000ff0400728c */ /* 0x010fc6000bfc5070 */
[----:B------:R-:W2:Y:S01]  /*56b0*/  LDC R18, c[0x0][0xb20] ;  /* 0x0002c800ff127b82 */ /* 0x000ea20000000800 */
[----:B-1----:R-:W-:Y:S01]  /*56c0*/  ISETP.NE.AND P1, PT, R0, 0x1, PT ;  /* 0x000000010000780c */ /* 0x002fe20003f25270 */
[----:B------:R-:W-:Y:S02]  /*56d0*/  UISETP.NE.AND.EX UP5, UPT, UR9, URZ, UPT, UP5 ;  /* 0x000000ff0900728c */ /* 0x000fe4000bfa5350 */
[----:B------:R-:W-:Y:S02]  /*56e0*/  UPRMT UR37, UR37, 0x654, UR8 ;  /* 0x0000065425257896 */ /* 0x000fe40008000008 */
[----:B------:R-:W-:Y:S02]  /*56f0*/  UISETP.NE.AND.EX UP6, UPT, UR5, URZ, UPT, UP6 ;  /* 0x000000ff0500728c */ /* 0x000fe4000bfc5360 */
[----:B------:R-:W1:Y:S08]  /*5700*/  LDC.64 R32, c[0x0][0x348] ;  /* 0x0000d200ff207b82 */ /* 0x000e700000000a00 */
[----:B------:R-:W4:Y:S08]  /*5710*/  LDC.64 R16, c[0x0][0xb10] ;  /* 0x0002c400ff107b82 */ /* 0x000f300000000a00 */
[----:B------:R-:W1:Y:S08]  /*5720*/  LDC.64 R6, c[0x0][0xb18] ;  /* 0x0002c600ff067b82 */ /* 0x000e700000000a00 */
[----:B------:R-:W1:Y:S08]  /*5730*/  LDC.64 R4, c[0x0][0xb28] ;  /* 0x0002ca00ff047b82 */ /* 0x000e700000000a00 */
[----:B--23--:R-:W1:Y:S02]  /*5740*/  LDC R20, c[0x0][0x374] ;  /* 0x0000dd00ff147b82 */ /* 0x00ce640000000800 */
.L_x_119:
[C---:B------:R-:W-:Y:S02]  /*5750*/  LEA R0, R30.reuse, UR7, 0x3 ;  /* 0x000000071e007c11 */ /* 0x040fe4000f8e18ff */
[----:B------:R-:W-:Y:S02]  /*5760*/  SHF.L.U32 R3, R29, 0x1f, RZ ;  /* 0x0000001f1d037819 */ /* 0x000fe400000006ff */
[----:B------:R-:W-:Y:S02]  /*5770*/  LEA R24, R30, UR7, 0x4 ;  /* 0x000000071e187c11 */ /* 0x000fe4000f8e20ff */
[----:B--2---:R-:W2:Y:S02]  /*5780*/  SYNCS.PHASECHK.TRANS64.TRYWAIT P0, [R0+URZ+0x310], R3 ;  /* 0x00031003000075a7 */ /* 0x004ea400080011ff */
[----:B--2---:R-:W-:Y:S05]  /*5790*/  @!P0 BRA `(.L_x_112) ;  /* 0x00000044006c8947 */ /* 0x004fea0003800000 */
.L_x_251:
[----:B------:R-:W-:Y:S01]  /*57a0*/  ISETP.GE.AND P0, PT, R22, 0x1, PT ;  /* 0x000000011600780c */ /* 0x000fe20003f06270 */
[----:B------:R-:W3:Y:S01]  /*57b0*/  LDS.128 R24, [R24+0x3a0] ;  /* 0x0003a00018187984 */ /* 0x000ee20000000c00 */
[----:B------:R-:W-:Y:S01]  /*57c0*/  ISETP.NE.U32.AND P4, PT, RZ, UR4, PT ;  /* 0x00000004ff007c0c */ /* 0x000fe2000bf85070 */
[----:B--2---:R-:W-:Y:S01]  /*57d0*/  VIADD R0, R0, 0x320 ;  /* 0x0000032000007836 */ /* 0x004fe20000000000 */
[----:B------:R-:W-:Y:S02]  /*57e0*/  SHF.L.U32 R23, R31, 0x1f, RZ ;  /* 0x0000001f1f177819 */ /* 0x000fe400000006ff */
[----:B------:R-:W-:Y:S02]  /*57f0*/  ISETP.NE.AND.EX P4, PT, RZ, UR5, PT, P4 ;  /* 0x00000005ff007c0c */ /* 0x000fe4000bf85340 */
[----:B------:R-:W-:Y:S01]  /*5800*/  PRMT R0, RZ, 0x654, R0 ;  /* 0x00000654ff007816 */ /* 0x000fe20000000000 */
[----:B------:R-:W-:Y:S01]  /*5810*/  @!PT LDS RZ, [RZ] ;  /* 0x00000000fffff984 */ /* 0x000fe20000000800 */
[----:B------:R-:W-:Y:S01]  /*5820*/  @!PT LDS RZ, [RZ] ;  /* 0x00000000fffff984 */ /* 0x000fe20000000800 */
[----:B------:R-:W-:Y:S01]  /*5830*/  @!PT LDS RZ, [RZ] ;  /* 0x00000000fffff984 */ /* 0x000fe20000000800 */
[----:B------:R-:W-:Y:S01]  /*5840*/  @!PT LDS RZ, [RZ] ;  /* 0x00000000fffff984 */ /* 0x000fe20000000800 */
[----:B------:R2:W-:Y:S06]  /*5850*/  MEMBAR.ALL.CTA ;  /* 0x0000000000007992 */ /* 0x0005ec0000008000 */
[----:B--2---:R-:W2:Y:S02]  /*5860*/  FENCE.VIEW.ASYNC.S ;  /* 0x00000000000073c6 */ /* 0x004ea40000000000 */
[----:B--2---:R2:W-:Y:S01]  /*5870*/  SYNCS.ARRIVE.TRANS64.RED.A1T0 RZ, [R0+URZ], RZ ;  /* 0x000000ff00ff79a7 */ /* 0x0045e200081004ff */
[----:B---3--:R-:W-:Y:S11]  /*5880*/  LOP3.LUT P3, RZ, R26, 0x1, RZ, 0xc0, !PT ;  /* 0x000000011aff7812 */ /* 0x008ff6000786c0ff */
[----:B------:R-:W-:Y:S02]  /*5890*/  @!UPT UIADD3 URZ, UPT, UPT, URZ, URZ, URZ ;  /* 0x000000fffffff290 */ /* 0x000fe4000fffe0ff */
[----:B------:R-:W-:Y:S02]  /*58a0*/  @P3 MOV R13, R24 ;  /* 0x00000018000d3202 */ /* 0x000fe40000000f00 */
[----:B------:R-:W-:Y:S01]  /*58b0*/  @P3 LOP3.LUT R8, R25, 0xffff, RZ, 0xc0, !PT ;  /* 0x0000ffff19083812 */ /* 0x000fe200078ec0ff */
[----:B--2---:R-:W-:Y:S06]  /*58c0*/  @!P0 BRA `(.L_x_113) ;  /* 0x0000000000a48947 */ /* 0x004fec0003800000 */
[----:B-1----:R-:W-:Y:S01]  /*58d0*/  IMAD.HI.U32 R35, R20, R7, RZ ;  /* 0x0000000714237227 */ /* 0x002fe200078e00ff */
[----:B------:R-:W-:Y:S02]  /*58e0*/  ISETP.NE.AND P0, PT, R6, 0x1, PT ;  /* 0x000000010600780c */ /* 0x000fe40003f05270 */
[----:B------:R-:W-:Y:S01]  /*58f0*/  ISETP.NE.AND P2, PT, R22, 0x1, PT ;  /* 0x000000011600780c */ /* 0x000fe20003f45270 */
[----:B----4-:R-:W-:Y:S01]  /*5900*/  IMAD.HI.U32 R34, R19, R16, RZ ;  /* 0x0000001013227227 */ /* 0x010fe200078e00ff */
[----:B------:R-:W-:Y:S02]  /*5910*/  SHF.R.U32.HI R35, RZ, R18, R35 ;  /* 0x00000012ff237219 */ /* 0x000fe40000011623 */
[----:B------:R-:W-:Y:S01]  /*5920*/  ISETP.NE.AND P5, PT, R2, 0x1, PT ;  /* 0x000000010200780c */ /* 0x000fe20003fa5270 */
[----:B------:R-:W-:Y:S01]  /*5930*/  IMAD.HI.U32 R36, R13, R16, RZ ;  /* 0x000000100d247227 */ /* 0x000fe200078e00ff */
[----:B------:R-:W-:Y:S02]  /*5940*/  SHF.R.U32.HI R34, RZ, R17, R34 ;  /* 0x00000011ff227219 */ /* 0x000fe40000011622 */
[----:B------:R-:W-:Y:S01]  /*5950*/  SEL R3, R20, R35, !P0 ;  /* 0x0000002314037207 */ /* 0x000fe20004000000 */
[C---:B------:R-:W-:Y:S01]  /*5960*/  IMAD.HI.U32 R35, R8.reuse, R7, RZ ;  /* 0x0000000708237227 */ /* 0x040fe200078e00ff */
[----:B------:R-:W-:Y:S02]  /*5970*/  SEL R11, R19, R34, !P5 ;  /* 0x00000022130b7207 */ /* 0x000fe40006800000 */
[----:B------:R-:W-:Y:S01]  /*5980*/  SHF.R.U32.HI R36, RZ, R17, R36 ;  /* 0x00000011ff247219 */ /* 0x000fe20000011624 */
[----:B------:R-:W-:Y:S01]  /*5990*/  IMAD.HI.U32 R38, R3, R4, RZ ;  /* 0x0000000403267227 */ /* 0x000fe200078e00ff */
[----:B------:R-:W-:Y:S03]  /*59a0*/  SHF.R.U32.HI R35, RZ, R18, R35 ;  /* 0x00000012ff237219 */ /* 0x000fe60000011623 */
[----:B------:R-:W-:Y:S01]  /*59b0*/  IMAD.HI.U32 R34, R11, R4, RZ ;  /* 0x000000040b227227 */ /* 0x000fe200078e00ff */
[----:B------:R-:W-:Y:S02]  /*59c0*/  @P2 SHF.R.U32.HI R3, RZ, R5, R38 ;  /* 0x00000005ff032219 */ /* 0x000fe40000011626 */
[----:B------:R-:W-:Y:S02]  /*59d0*/  SEL R9, R8, R35, !P0 ;  /* 0x0000002308097207 */ /* 0x000fe40004000000 */
[----:B------:R-:W-:Y:S01]  /*59e0*/  @P2 SHF.R.U32.HI R11, RZ, R5, R34 ;  /* 0x00000005ff0b2219 */ /* 0x000fe20000011622 */
[C---:B------:R-:W-:Y:S01]  /*59f0*/  IMAD R10, R22.reuse, R3, RZ ;  /* 0x00000003160a7224 */ /* 0x040fe200078e02ff */
[----:B------:R-:W-:Y:S01]  /*5a00*/  SEL R3, R13, R36, !P5 ;  /* 0x000000240d037207 */ /* 0x000fe20006800000 */
[C---:B------:R-:W-:Y:S03]  /*5a10*/  IMAD.HI.U32 R14, R9.reuse, R4, RZ ;  /* 0x00000004090e7227 */ /* 0x040fe600078e00ff */
[----:B------:R-:W-:Y:S01]  /*5a20*/  ISETP.GE.AND P0, PT, R9, R10, PT ;  /* 0x0000000a0900720c */ /* 0x000fe20003f06270 */
[C---:B------:R-:W-:Y:S01]  /*5a30*/  IMAD R12, R22.reuse, R11, RZ ;  /* 0x0000000b160c7224 */ /* 0x040fe200078e02ff */
[-C--:B------:R-:W-:Y:S04]  /*5a40*/  SHF.R.U32.HI R14, RZ, R5.reuse, R14 ;  /* 0x00000005ff0e7219 */ /* 0x080fe8000001160e */
[----:B------:R-:W-:Y:S02]  /*5a50*/  ISETP.GE.OR P0, PT, R3, R12, P0 ;  /* 0x0000000c0300720c */ /* 0x000fe40000706670 */
[----:B------:R-:W-:Y:S05]  /*5a60*/  SEL R15, R9, R14, !P2 ;  /* 0x0000000e090f7207 */ /* 0x000fea0005000000 */
[----:B------:R-:W-:Y:S04]  /*5a70*/  IMAD.MOV R14, RZ, RZ, -R15 ;  /* 0x000000ffff0e7224 */ /* 0x000fe800078e0a0f */
[----:B------:R-:W-:Y:S02]  /*5a80*/  IMAD R14, R22, R14, R9 ;  /* 0x0000000e160e7224 */ /* 0x000fe400078e0209 */
[C---:B------:R-:W-:Y:S05]  /*5a90*/  @!P0 IMAD.HI.U32 R10, R3.reuse, R4, RZ ;  /* 0x00000004030a8227 */ /* 0x040fea00078e00ff */
[----:B------:R-:W-:Y:S04]  /*5aa0*/  @!P0 SHF.R.U32.HI R10, RZ, R5, R10 ;  /* 0x00000005ff0a8219 */ /* 0x000fe8000001160a */
[----:B------:R-:W-:Y:S01]  /*5ab0*/  @!P0 SEL R0, R3, R10, !P2 ;  /* 0x0000000a03008207 */ /* 0x000fe20005000000 */
[----:B------:R-:W-:Y:S03]  /*5ac0*/  IMAD.MOV R10, RZ, RZ, -R3 ;  /* 0x000000ffff0a7224 */ /* 0x000fe600078e0a03 */
[----:B------:R-:W-:Y:S01]  /*5ad0*/  @!P0 IADD3 R15, PT, PT, R15, -R0, RZ ;  /* 0x800000000f0f8210 */ /* 0x000fe20007ffe0ff */
[----:B------:R-:W-:Y:S01]  /*5ae0*/  @!P0 IMAD R0, R11, R14, R0 ;  /* 0x0000000e0b008224 */ /* 0x000fe200078e0200 */
[----:B------:R-:W-:Y:S01]  /*5af0*/  IADD3 R11, PT, PT, -R9, RZ, RZ ;  /* 0x000000ff090b7210 */ /* 0x000fe20007ffe1ff */
[----:B------:R-:W-:Y:S02]  /*5b00*/  IMAD R13, R2, R10, R13 ;  /* 0x0000000a020d7224 */ /* 0x000fe400078e020d */
[----:B------:R-:W-:Y:S02]  /*5b10*/  @!P0 IMAD R9, R15, R22, R3 ;  /* 0x000000160f098224 */ /* 0x000fe400078e0203 */
[----:B------:R-:W-:Y:S02]  /*5b20*/  @!P0 IMAD.MOV.U32 R3, RZ, RZ, R0 ;  /* 0x000000ffff038224 */ /* 0x000fe400078e0000 */
[----:B------:R-:W-:Y:S02]  /*5b30*/  IMAD R8, R6, R11, R8 ;  /* 0x0000000b06087224 */ /* 0x000fe400078e0208 */
[----:B------:R-:W-:Y:S02]  /*5b40*/  IMAD R13, R3, R2, R13 ;  /* 0x00000002030d7224 */ /* 0x000fe400078e020d */
[----:B------:R-:W-:Y:S02]  /*5b50*/  IMAD R8, R9, R6, R8 ;  /* 0x0000000609087224 */ /* 0x000fe400078e0208 */
.L_x_113:
[----:B------:R-:W-:Y:S05]  /*5b60*/  BRA.U UP1, `(.L_x_114) ;  /* 0x0000000101107547 */ /* 0x000fea000b800000 */
[----:B------:R-:W-:Y:S04]  /*5b70*/  MOV R0, UR6 ;  /* 0x0000000600007c02 */ /* 0x000fe80008000f00 */
[----:B------:R-:W-:Y:S04]  /*5b80*/  SHF.L.U32 R3, R0, 0x1f, RZ ;  /* 0x0000001f00037819 */ /* 0x000fe800000006ff */
[----:B------:R-:W2:Y:S02]  /*5b90*/  SYNCS.PHASECHK.TRANS64.TRYWAIT P0, [UR7+0x308], R3 ;  /* 0x00030803ff0075a7 */ /* 0x000ea40008001107 */
[----:B--2---:R-:W-:Y:S05]  /*5ba0*/  @!P0 BRA `(.L_x_115) ;  /* 0x00000040007c8947 */ /* 0x004fea0003800000 */
.L_x_114:
[----:B------:R-:W-:Y:S05]  /*5bb0*/  BRA.U !UP6, `(.L_x_116) ;  /* 0x000000010e347547 */ /* 0x000fea000b800000 */
[----:B------:R-:W-:Y:S01]  /*5bc0*/  UPLOP3.LUT UP0, UPT, UPT, UPT, UP5, 0x80, 0x8 ;  /* 0x000000000008789c */ /* 0x000fe20003f0f050 */
[----:B------:R-:W-:Y:S05]  /*5bd0*/  HFMA2 R102, -RZ, RZ, 0, 5.9604644775390625e-08 ;  /* 0x00000001ff667431 */ /* 0x000fea00000001ff */
[----:B------:R-:W-:Y:S05]  /*5be0*/  PLOP3.LUT P0, PT, PT, PT, UP0, 0x80, 0x8 ;  /* 0x000000000008781c */ /* 0x000fea0003f0f008 */
[----:B------:R-:W3:Y:S01]  /*5bf0*/  @UP0 LDCU.64 UR10, c[0x0][0x888] ;  /* 0x00011100ff0a07ac */ /* 0x000ee20008000a00 */
[----:B------:R-:W-:Y:S04]  /*5c00*/  @UP0 UIMAD UR8, UR36, UR4, URZ ;  /* 0x00000004240802a4 */ /* 0x000fe8000f8e02ff */
[----:B---3--:R-:W-:Y:S06]  /*5c10*/  @UP0 UIMAD.WIDE UR10, UR8, 0x4, UR10 ;  /* 0x00000004080a08a5 */ /* 0x008fec000f8e020a */
[----:B------:R-:W-:Y:S02]  /*5c20*/  IMAD.U32 R10, RZ, RZ, UR10 ;  /* 0x0000000aff0a7e24 */ /* 0x000fe4000f8e00ff */
[----:B------:R-:W-:Y:S05]  /*5c30*/  IMAD.U32 R11, RZ, RZ, UR11 ;  /* 0x0000000bff0b7e24 */ /* 0x000fea000f8e00ff */
[----:B--2---:R-:W2:Y:S02]  /*5c40*/  @P0 LDG.E R0, desc[UR46][R10.64] ;  /* 0x0000002e0a000981 */ /* 0x004ea4000c1e1900 */
[----:B--2---:R-:W-:Y:S01]  /*5c50*/  @P0 R2UR UR39, R0 ;  /* 0x00000000002702ca */ /* 0x004fe200000e0000 */
[----:B------:R-:W-:Y:S05]  /*5c60*/  IMAD.MOV.U32 R0, RZ, RZ, 0x1 ;  /* 0x00000001ff007424 */ /* 0x000fea00078e00ff */
[----:B------:R-:W-:Y:S08]  /*5c70*/  @!P0 PRMT R102, R0, 0x7610, R102 ;  /* 0x0000761000668816 */ /* 0x000ff00000000066 */
[----:B------:R-:W3:Y:S02]  /*5c80*/  @!UP0 LDCU UR39, c[0x0][0x880] ;  /* 0x00011000ff2787ac */ /* 0x000ee40008000800 */
.L_x_116:
[----:B---3--:R-:W-:Y:S01]  /*5c90*/  @!P4 ISETP.EQ.AND P5, PT, RZ, UR39, PT ;  /* 0x00000027ff00cc0c */ /* 0x008fe2000bfa2270 */
[----:B------:R-:W-:Y:S01]  /*5ca0*/  @!UPT UIADD3 URZ, UPT, UPT, URZ, URZ, URZ ;  /* 0x000000fffffff290 */ /* 0x000fe2000fffe0ff */
[----:B------:R-:W-:Y:S11]  /*5cb0*/  @!P4 BRA `(.L_x_117) ;  /* 0x000000000014c947 */ /* 0x000ff60003800000 */
[----:B------:R-:W-:Y:S02]  /*5cc0*/  LOP3.LUT P0, RZ, R102, 0xff, RZ, 0xc0, !PT ;  /* 0x000000ff66ff7812 */ /* 0x000fe4000780c0ff */
[----:B------:R-:W-:Y:S04]  /*5cd0*/  PLOP3.LUT P5, PT, PT, PT, UP0, 0x80, 0x8 ;  /* 0x000000000008781c */ /* 0x000fe80003faf008 */
[----:B------:R-:W-:Y:S07]  /*5ce0*/  PLOP3.LUT P5, PT, P5, PT, PT, 0x8, 0x80 ;  /* 0x000000000080781c */ /* 0x000fee0002fae170 */
[----:B------:R-:W-:Y:S11]  /*5cf0*/  @P0 ISETP.EQ.AND P5, PT, RZ, UR39, PT ;  /* 0x00000027ff000c0c */ /* 0x000ff6000bfa2270 */
[----:B------:R-:W-:Y:S02]  /*5d00*/  @!UPT UIADD3 URZ, UPT, UPT, URZ, URZ, URZ ;  /* 0x000000fffffff290 */ /* 0x000fe4000fffe0ff */
.L_x_117:
[----:B------:R-:W3:Y:S01]  /*5d10*/  SYNCS.PHASECHK.TRANS64.TRYWAIT P4, [UR7+0x2f8], R23 ;  /* 0x0002f817ff0075a7 */ /* 0x000ee20008081107 */
[----:B------:R-:W-:Y:S01]  /*5d20*/  @P3 SHF.R.U32.HI R28, RZ, 0x10, R25 ;  /* 0x00000010ff1c3819 */ /* 0x000fe20000011619 */
[----:B------:R-:W-:Y:S01]  /*5d30*/  VIADD R30, R30, 0x1 ;  /* 0x000000011e1e7836 */ /* 0x000fe20000000000 */
[----:B------:R-:W1:Y:S08]  /*5d40*/  LDC.64 R14, c[0x0][0xb10] ;  /* 0x0002c400ff0e7b82 */ /* 0x000e700000000a00 */
[----:B------:R-:W4:Y:S08]  /*5d50*/  LDC.64 R10, c[0x0][0xb18] ;  /* 0x0002c600ff0a7b82 */ /* 0x000f300000000a00 */
[----:B--2---:R-:W2:Y:S08]  /*5d60*/  @!P1 LDC R0, c[0x0][0xb20] ;  /* 0x0002c800ff009b82 */ /* 0x004eb00000000800 */
[----:B------:R-:W2:Y:S01]  /*5d70*/  @!P1 LDC R3, c[0x0][0xb0c] ;  /* 0x0002c300ff039b82 */ /* 0x000ea20000000800 */
[----:B-1----:R-:W-:Y:S05]  /*5d80*/  @!P1 IMAD.HI.U32 R14, R13, R14, RZ ;  /* 0x0000000e0d0e9227 */ /* 0x002fea00078e00ff */
[----:B------:R-:W-:Y:S01]  /*5d90*/  @!P1 SHF.R.U32.HI R14, RZ, R15, R14 ;  /* 0x0000000fff0e9219 */ /* 0x000fe2000001160e */
[----:B----4-:R-:W-:Y:S01]  /*5da0*/  @!P1 IMAD.HI.U32 R11, R8, R11, RZ ;  /* 0x0000000b080b9227 */ /* 0x010fe200078e00ff */
[----:B------:R-:W-:Y:S04]  /*5db0*/  @!P1 ISETP.NE.AND P0, PT, R10, 0x1, PT ;  /* 0x000000010a00980c */ /* 0x000fe80003f05270 */
[----:B--2---:R-:W-:Y:S02]  /*5dc0*/  @!P1 SHF.R.U32.HI R9, RZ, R0, R11 ;  /* 0x00000000ff099219 */ /* 0x004fe4000001160b */
[----:B------:R-:W-:Y:S02]  /*5dd0*/  @!P1 ISETP.NE.AND P2, PT, R3, 0x1, PT ;  /* 0x000000010300980c */ /* 0x000fe40003f45270 */
[----:B------:R-:W-:Y:S02]  /*5de0*/  @!P1 SEL R9, R8, R9, !P0 ;  /* 0x0000000908099207 */ /* 0x000fe40004000000 */
[----:B------:R-:W-:Y:S02]  /*5df0*/  ELECT P0, URZ, PT ;  /* 0x0000000000ff782f */ /* 0x000fe40003800000 */
[----:B------:R-:W-:Y:S05]  /*5e00*/  @!P1 SEL R14, R13, R14, !P2 ;  /* 0x0000000e0d0e9207 */ /* 0x000fea0005000000 */
[----:B------:R-:W-:Y:S02]  /*5e10*/  @!P1 IMAD.IADD R0, R9, 0x1, -R14 ;  /* 0x0000000109009824 */ /* 0x000fe400078e0a0e */
[----:B------:R-:W-:Y:S02]  /*5e20*/  @!P1 IMAD.IADD R9, R14, 0x1, -R9 ;  /* 0x000000010e099824 */ /* 0x000fe400078e0a09 */
[----:B------:R-:W-:Y:S02]  /*5e30*/  @!P1 IMAD R13, R0, R3, R13 ;  /* 0x00000003000d9224 */ /* 0x000fe400078e020d */
[----:B------:R-:W-:Y:S01]  /*5e40*/  @!P1 IMAD R8, R9, R10, R8 ;  /* 0x0000000a09089224 */ /* 0x000fe200078e0208 */
[----:B---3--:R-:W-:Y:S06]  /*5e50*/  @!P4 BRA `(.L_x_118) ;  /* 0x0000003c00e8c947 */ /* 0x008fec0003800000 */
.L_x_254:
[----:B------:R-:W-:Y:S01]  /*5e60*/  PLOP3.LUT P5, PT, P5, P0, PT, 0xf2, 0x2f ;  /* 0x00000000002f781c */ /* 0x000fe20002fa1e72 */
[----:B------:R-:W-:Y:S01]  /*5e70*/  UMOV UR14, 0x0 ;  /* 0x00000000000e7882 */ /* 0x000fe20000000000 */
[----:B------:R-:W-:Y:S01]  /*5e80*/  UMOV UR15, 0x10000000 ;  /* 0x10000000000f7882 */ /* 0x000fe20000000000 */
[----:B------:R-:W-:Y:S01]  /*5e90*/  UMOV UR44, UR36 ;  /* 0x00000024002c7c82 */ /* 0x000fe20008000000 */
[----:B------:R-:W-:Y:S01]  /*5ea0*/  UMOV UR28, UR36 ;  /* 0x00000024001c7c82 */ /* 0x000fe20008000000 */
[----:B------:R-:W-:Y:S01]  /*5eb0*/  UMOV UR20, UR36 ;  /* 0x0000002400147c82 */ /* 0x000fe20008000000 */
[----:B------:R-:W-:Y:S01]  /*5ec0*/  UMOV UR12, UR36 ;  /* 0x00000024000c7c82 */ /* 0x000fe20008000000 */
[----:B------:R-:W-:Y:S06]  /*5ed0*/  LOP3.LUT R31, R31, 0x1, RZ, 0x3c, !PT ;  /* 0x000000011f1f7812 */ /* 0x000fec00078e3cff */
[----:B------:R-:W-:Y:S01]  /*5ee0*/  @!P5 IADD3 R3, P0, PT, R32, 0x580, RZ ;  /* 0x000005802003d810 */ /* 0x000fe20007f1e0ff */
[----:B------:R-:W-:Y:S01]  /*5ef0*/  @!P5 IMAD R101, R101, 0x50, RZ ;  /* 0x000000506565d824 */ /* 0x000fe200078e02ff */
[----:B------:R-:W-:Y:S01]  /*5f00*/  VOTEU.ALL UP4, P5 ;  /* 0x0000000000ff7886 */ /* 0x000fe20002880000 */
[----:B------:R-:W-:Y:S01]  /*5f10*/  @!P5 IMAD.SHL.U32 R103, R103, 0x40, RZ ;  /* 0x000000406767d824 */ /* 0x000fe200078e00ff */
[----:B------:R-:W-:Y:S01]  /*5f20*/  @!P5 R2UR UR9, R3 ;  /* 0x000000000309d2ca */ /* 0x000fe200000e0000 */
[----:B-1----:R-:W-:Y:S01]  /*5f30*/  @!P5 IMAD.X R0, RZ, RZ, R33, P0 ;  /* 0x000000ffff00d224 */ /* 0x002fe200000e0621 */
[----:B------:R-:W-:Y:S01]  /*5f40*/  @!P5 R2UR UR42, R101 ;  /* 0x00000000652ad2ca */ /* 0x000fe200000e0000 */
[----:B------:R-:W-:Y:S01]  /*5f50*/  @!UP4 UIADD3 UR41, UPT, UPT, UR7, 0x2f0, URZ ;  /* 0x000002f00729c890 */ /* 0x000fe2000fffe0ff */
[----:B------:R-:W-:Y:S01]  /*5f60*/  @!P5 R2UR UR43, R103 ;  /* 0x00000000672bd2ca */ /* 0x000fe200000e0000 */
[----:B------:R-:W-:Y:S01]  /*5f70*/  @!UP4 UIADD3 UR40, UPT, UPT, UR7, 0x400, URZ ;  /* 0x000004000728c890 */ /* 0x000fe2000fffe0ff */
[----:B------:R-:W-:Y:S01]  /*5f80*/  @!P5 R2UR UR8, R0 ;  /* 0x000000000008d2ca */ /* 0x000fe200000e0000 */
[----:B------:R-:W-:Y:S01]  /*5f90*/  VOTEU.ALL UP3, P5 ;  /* 0x0000000000ff7886 */ /* 0x000fe20002860000 */
[----:B------:R-:W-:Y:S01]  /*5fa0*/  @!UP4 UIADD3 UR32, UPT, UPT, UR7, 0x800, URZ ;  /* 0x000008000720c890 */ /* 0x000fe2000fffe0ff */
[----:B------:R-:W-:Y:S01]  /*5fb0*/  ISETP.NE.AND P0, PT, R30, 0x2, PT ;  /* 0x000000021e00780c */ /* 0x000fe20003f05270 */
[----:B------:R-:W-:Y:S01]  /*5fc0*/  VOTEU.ALL UP2, P5 ;  /* 0x0000000000ff7886 */ /* 0x000fe20002840000 */
[----:B------:R-:W-:Y:S01]  /*5fd0*/  UMOV UR33, UR41 ;  /* 0x0000002900217c82 */ /* 0x000fe20008000000 */
[----:B------:R-:W-:Y:S01]  /*5fe0*/  @!UP4 UIADD3 UR24, UPT, UPT, UR7, 0xc00, URZ ;  /* 0x00000c000718c890 */ /* 0x000fe2000fffe0ff */
[----:B------:R-:W-:Y:S01]  /*5ff0*/  IMAD.U32 R10, RZ, RZ, UR9 ;  /* 0x00000009ff0a7e24 */ /* 0x000fe2000f8e00ff */
[----:B------:R-:W-:Y:S01]  /*6000*/  VOTEU.ALL UP1, P5 ;  /* 0x0000000000ff7886 */ /* 0x000fe20002820000 */
[----:B------:R-:W-:Y:S01]  /*6010*/  @!UP4 UIADD3 UR34, UPT, UPT, UR42, 0x10, URZ ;  /* 0x000000102a22c890 */ /* 0x000fe2000fffe0ff */
[----:B------:R-:W-:Y:S01]  /*6020*/  SEL R0, RZ, 0x1, P0 ;  /* 0x00000001ff007807 */ /* 0x000fe20000000000 */
[----:B------:R-:W-:Y:S01]  /*6030*/  UMOV UR35, UR43 ;  /* 0x0000002b00237c82 */ /* 0x000fe20008000000 */
[----:B------:R-:W-:Y:S01]  /*6040*/  @!P5 R2UR UR22, R10 ;  /* 0x000000000a16d2ca */ /* 0x000fe200000e0000 */
[----:B------:R-:W-:Y:S01]  /*6050*/  IMAD.U32 R11, RZ, RZ, UR8 ;  /* 0x00000008ff0b7e24 */ /* 0x000fe2000f8e00ff */
[----:B------:R-:W-:Y:S01]  /*6060*/  @!UP4 UIADD3 UR26, UPT, UPT, UR42, 0x20, URZ ;  /* 0x000000202a1ac890 */ /* 0x000fe2000fffe0ff */
[----:B------:R-:W-:Y:S01]  /*6070*/  LOP3.LUT R29, R29, R0, RZ, 0x3c, !PT ;  /* 0x000000001d1d7212 */ /* 0x000fe200078e3cff */
[----:B------:R-:W-:Y:S01]  /*6080*/  UMOV UR25, UR41 ;  /* 0x0000002900197c82 */ /* 0x000fe20008000000 */
[----:B------:R-:W-:Y:S01]  /*6090*/  UMOV UR27, UR43 ;  /* 0x0000002b001b7c82 */ /* 0x000fe20008000000 */
[----:B------:R-:W-:Y:S01]  /*60a0*/  @!P5 R2UR UR23, R11 ;  /* 0x000000000b17d2ca */ /* 0x000fe200000e0000 */
[----:B------:R-:W-:Y:S01]  /*60b0*/  @!UP4 UIADD3 UR16, UPT, UPT, UR7, 0x1000, URZ ;  /* 0x000010000710c890 */ /* 0x000fe2000fffe0ff */
[----:B------:R-:W-:Y:S01]  /*60c0*/  SEL R30, R30, RZ, P0 ;  /* 0x000000ff1e1e7207 */ /* 0x000fe20000000000 */
[----:B------:R-:W-:Y:S01]  /*60d0*/  @!UP4 UIADD3 UR18, UPT, UPT, UR42, 0x30, URZ ;  /* 0x000000302a12c890 */ /* 0x000fe2000fffe0ff */
[----:B------:R-:W-:Y:S01]  /*60e0*/  IMAD.IADD R101, R8, 0x1, R93 ;  /* 0x0000000108657824 */ /* 0x000fe200078e025d */
[----:B------:R-:W-:Y:S01]  /*60f0*/  UMOV UR17, UR41 ;  /* 0x0000002900117c82 */ /* 0x000fe20008000000 */
[----:B------:R-:W-:Y:S01]  /*6100*/  UMOV UR19, UR43 ;  /* 0x0000002b00137c82 */ /* 0x000fe20008000000 */
[----:B------:R-:W-:Y:S01]  /*6110*/  @!UP4 UIADD3 UR8, UPT, UPT, UR7, 0x1400, URZ ;  /* 0x000014000708c890 */ /* 0x000fe2000fffe0ff */
[----:B------:R-:W-:Y:S01]  /*6120*/  IMAD.IADD R103, R13, 0x1, R100 ;  /* 0x000000010d677824 */ /* 0x000fe200078e0264 */
[----:B------:R-:W-:Y:S01]  /*6130*/  @!UP4 UIADD3 UR10, UPT, UPT, UR42, 0x40, URZ ;  /* 0x000000402a0ac890 */ /* 0x000fe2000fffe0ff */
[----:B------:R-:W-:Y:S01]  /*6140*/  UMOV UR9, UR41 ;  /* 0x0000002900097c82 */ /* 0x000fe20008000000 */
[----:B------:R-:W-:Y:S02]  /*6150*/  UMOV UR11, UR43 ;  /* 0x0000002b000b7c82 */ /* 0x000fe40008000000 */
[----:B------:R-:W-:Y:S01]  /*6160*/  @!UP3 UTMALDG.3D [UR40], [UR22], desc[UR14] ;  /* 0x00000e281600b5b4 */ /* 0x000fe20008011000 */
[----:B------:R1:W-:Y:S01]  /*6170*/  @!UP2 UTMALDG.3D [UR32], [UR22], desc[UR14] ;  /* 0x00000e201600a5b4 */ /* 0x0003e20008011000 */
[----:B------:R-:W-:Y:S01]  /*6180*/  VOTEU.ALL UP2, P5 ;  /* 0x0000000000ff7886 */ /* 0x000fe20002840000 */
[----:B------:R2:W-:Y:S01]  /*6190*/  @!UP1 UTMALDG.3D [UR24], [UR22], desc[UR14] ;  /* 0x00000e18160095b4 */ /* 0x0005e20008011000 */
[----:B------:R-:W-:Y:S03]  /*61a0*/  VOTEU.ALL UP1, P5 ;  /* 0x0000000000ff7886 */ /* 0x000fe60002820000 */
[----:B------:R2:W-:Y:S02]  /*61b0*/  @!UP2 UTMALDG.3D [UR16], [UR22], desc[UR14] ;  /* 0x00000e101600a5b4 */ /* 0x0005e40008011000 */
[----:B------:R2:W-:Y:S01]  /*61c0*/  @!UP1 UTMALDG.3D [UR8], [UR22], desc[UR14] ;  /* 0x00000e08160095b4 */ /* 0x0005e20008011000 */
[----:B------:R2:W-:Y:S01]  /*61d0*/  @!P5 SYNCS.ARRIVE.TRANS64.RED.A0TR RZ, [UR7+0x2f0], R21 ;  /* 0x0002f015ffffd9a7 */ /* 0x0005e20008300407 */
[----:B------:R-:W-:Y:S01]  /*61e0*/  UPLOP3.LUT UP1, UPT, UPT, UPT, UPT, 0x80, 0x8 ;  /* 0x000000000008789c */ /* 0x000fe20003f2f070 */
[----:B-1----:R-:W-:Y:S01]  /*61f0*/  @P3 R2UR UR36, R28 ;  /* 0x000000001c2432ca */ /* 0x002fe200000e0000 */
[----:B------:R-:W-:Y:S01]  /*6200*/  SYNCS.ARRIVE.TRANS64.RED.A1T0 RZ, [UR37], RZ ;  /* 0x000000ffffff79a7 */ /* 0x000fe20008100425 */
[----:B------:R-:W-:Y:S02]  /*6210*/  @!UPT UIADD3 URZ, UPT, UPT, URZ, URZ, URZ ;  /* 0x000000fffffff290 */ /* 0x000fe4000fffe0ff */
[----:B------:R-:W-:Y:S11]  /*6220*/  @P3 BRA `(.L_x_119) ;  /* 0xfffffff400483947 */ /* 0x000ff6000383ffff */
[----:B------:R-:W-:Y:S07]  /*6230*/  MOV R0, UR7 ;  /* 0x0000000700007c02 */ /* 0x000fee0008000f00 */
.L_x_120:
[----:B-1----:R-:W-:-:S04]  /*6240*/  SHF.L.U32 R3, R31, 0x1f, RZ ;  /* 0x0000001f1f037819 */ /* 0x002fc800000006ff */
[----:B------:R1:W3:Y:S03]  /*6250*/  SYNCS.PHASECHK.TRANS64.TRYWAIT P0, [R0+URZ+0x2f8], R3 ;  /* 0x0002f803000075a7 */ /* 0x0002e600080011ff */
[----:B---3--:R-:W-:Y:S05]  /*6260*/  @!P0 NANOSLEEP.SYNCS 0x989680 ;  /* 0x009896800000895d */ /* 0x008fea0003900000 */
[----:B------:R-:W3:Y:S02]  /*6270*/  @!P0 SYNCS.PHASECHK.TRANS64 P0, [R0+URZ+0x2f8], R3 ;  /* 0x0002f803000085a7 */ /* 0x000ee400080010ff */
[----:B--23--:R-:W-:Y:S05]  /*6280*/  @P0 EXIT ;  /* 0x000000000000094d */ /* 0x00cfea0003800000 */
[----:B------:R-:W-:Y:S05]  /*6290*/  BRA `(.L_x_120) ;  /* 0xfffffffc00e87947 */ /* 0x000fea000383ffff */
.L_x_111:
[----:B------:R-:W-:-:S06]  /*62a0*/  UISETP.GE.AND UP1, UPT, UR8, 0x4, UPT ;  /* 0x000000040800788c */ /* 0x000fcc000bf26270 */
[----:B------:R-:W-:-:S13]  /*62b0*/  PLOP3.LUT P0, PT, PT, PT, UP1, 0x80, 0x8 ;  /* 0x000000000008781c */ /* 0x000fda0003f0f018 */
[----:B------:R-:W-:Y:S05]  /*62c0*/  @!P0 EXIT ;  /* 0x000000000000894d */ /* 0x000fea0003800000 */
[----:B------:R-:W-:Y:S01]  /*62d0*/  BAR.SYNC.DEFER_BLOCKING 0x6, 0xa0 ;  /* 0x0182800000007b1d */ /* 0x000fe20000010000 */
[--C-:B------:R-:W-:Y:S01]  /*62e0*/  SHF.R.U32.HI R4, RZ, 0x4, R113.reuse ;  /* 0x00000004ff047819 */ /* 0x100fe20000011671 */
[C---:B------:R-:W-:Y:S01]  /*62f0*/  IMAD.SHL.U32 R0, R113.reuse, 0x10, RZ ;  /* 0x0000001071007824 */ /* 0x040fe200078e00ff */
[----:B------:R-:W-:Y:S01]  /*6300*/  CS2R R110, SRZ ;  /* 0x00000000006e7805 */ /* 0x000fe2000001ff00 */
[----:B------:R-:W-:Y:S01]  /*6310*/  IMAD.U32 R2, R113, 0x10000, RZ ;  /* 0x0001000071027824 */ /* 0x000fe200078e00ff */
[----:B------:R-:W-:Y:S01]  /*6320*/  LOP3.LUT R4, R4, 0x1, RZ, 0xc0, !PT ;  /* 0x0000000104047812 */ /* 0x000fe200078ec0ff */
[----:B------:R-:W-:Y:S02]  /*6330*/  UMOV UR44, 0x400 ;  /* 0x00000400002c7882 */ /* 0x000fe40000000000 */
[----:B------:R-:W1:Y:S01]  /*6340*/  LDC R105, c[0x0][0x370] ;  /* 0x0000dc00ff697b82 */ /* 0x000e620000000800 */
[----:B------:R-:W-:Y:S01]  /*6350*/  ULEA UR44, UR37, UR44, 0x18 ;  /* 0x0000002c252c7291 */ /* 0x000fe2000f8ec0ff */
[----:B------:R-:W-:Y:S01]  /*6360*/  LOP3.LUT R0, R0, 0xf0, RZ, 0xc0, !PT ;  /* 0x000000f000007812 */ /* 0x000fe200078ec0ff */
[----:B------:R-:W-:Y:S01]  /*6370*/  IMAD.MOV.U32 R112, RZ, RZ, RZ ;  /* 0x000000ffff707224 */ /* 0x000fe200078e00ff */
[----:B------:R-:W-:Y:S01]  /*6380*/  LOP3.LUT R107, R4, 0x60, R113, 0xf8, !PT ;  /* 0x00000060046b7812 */ /* 0x000fe200078ef871 */
[----:B------:R-:W-:Y:S01]  /*6390*/  IMAD.MOV.U32 R115, RZ, RZ, RZ ;  /* 0x000000ffff737224 */ /* 0x000fe200078e00ff */
[----:B------:R-:W-:Y:S01]  /*63a0*/  LOP3.LUT R2, R2, 0x600000, RZ, 0xc0, !PT ;  /* 0x0060000002027812 */ /* 0x000fe200078ec0ff */
[----:B------:R-:W2:Y:S01]  /*63b0*/  LDCU.64 UR48, c[0x0][0x348] ;  /* 0x00006900ff3077ac */ /* 0x000ea20008000a00 */
[----:B------:R-:W4:Y:S01]  /*63c0*/  LDC R56, c[0x0][0xb0c] ;  /* 0x0002c300ff387b82 */ /* 0x000f220000000800 */
[----:B------:R-:W-:Y:S01]  /*63d0*/  IMAD R107, R107, 0x8, R0 ;  /* 0x000000086b6b7824 */ /* 0x000fe200078e0200 */
[----:B------:R-:W-:Y:S01]  /*63e0*/  LOP3.LUT R113, R113, 0x60, RZ, 0xc0, !PT ;  /* 0x0000006071717812 */ /* 0x000fe200078ec0ff */
[----:B------:R-:W1:Y:S01]  /*63f0*/  LDCU.64 UR40, c[0x0][0x888] ;  /* 0x00011100ff2877ac */ /* 0x000e620008000a00 */
[----:B------:R-:W1:Y:S04]  /*6400*/  LDCU.64 UR42, c[0x0][0x890] ;  /* 0x00011200ff2a77ac */ /* 0x000e680008000a00 */
[----:B------:R-:W1:Y:S01]  /*6410*/  LDC R104, c[0x0][0xb20] ;  /* 0x0002c800ff687b82 */ /* 0x000e620000000800 */
[----:B------:R-:W3:Y:S01]  /*6420*/  LDS R3, [UR44+0x3c0] ;  /* 0x0003c02cff037984 */ /* 0x000ee20008000800 */
[----:B------:R-:W-:-:S06]  /*6430*/  UMOV UR38, URZ ;  /* 0x000000ff00267c82 */ /* 0x000fcc0008000000 */
[----:B------:R-:W1:Y:S08]  /*6440*/  LDC R23, c[0x0][0xb30] ;  /* 0x0002cc00ff177b82 */ /* 0x000e700000000800 */
[----:B------:R-:W1:Y:S08]  /*6450*/  LDC.64 R98, c[0x0][0xb10] ;  /* 0x0002c400ff627b82 */ /* 0x000e700000000a00 */
[----:B------:R-:W1:Y:S08]  /*6460*/  LDC.64 R18, c[0x0][0xb18] ;  /* 0x0002c600ff127b82 */ /* 0x000e700000000a00 */
[----:B------:R-:W1:Y:S08]  /*6470*/  LDC.64 R16, c[0x0][0xb28] ;  /* 0x0002ca00ff107b82 */ /* 0x000e700000000a00 */
[----:B------:R-:W1:Y:S01]  /*6480*/  LDC.64 R96, c[0x0][0x8b0] ;  /* 0x00022c00ff607b82 */ /* 0x000e620000000a00 */
[----:B---3--:R-:W-:-:S07]  /*6490*/  IMAD.IADD R2, R3, 0x1, R2 ;  /* 0x0000000103027824 */ /* 0x008fce00078e0202 */
[----:B------:R-:W3:Y:S08]  /*64a0*/  LDC.64 R94, c[0x0][0x8a8] ;  /* 0x00022a00ff5e7b82 */ /* 0x000ef00000000a00 */
[----:B--2-4-:R-:W1:Y:S02]  /*64b0*/  LDC R106, c[0x0][0x374] ;  /* 0x0000dd00ff6a7b82 */ /* 0x014e640000000800 */
.L_x_137:
[----:B------:R-:W-:Y:S02]  /*64c0*/  LEA R0, R115, UR44, 0x3 ;  /* 0x0000002c73007c11 */ /* 0x000fe4000f8e18ff */
[----:B------:R-:W-:Y:S02]  /*64d0*/  SHF.L.U32 R3, R111, 0x1f, RZ ;  /* 0x0000001f6f037819 */ /* 0x000fe400000006ff */
[----:B------:R-:W-:Y:S02]  /*64e0*/  LEA R12, R115, UR44, 0x4 ;  /* 0x0000002c730c7c11 */ /* 0x000fe4000f8e20ff */
[----:B------:R-:W2:Y:S02]  /*64f0*/  SYNCS.PHASECHK.TRANS64.TRYWAIT P0, [R0+URZ+0x310], R3 ;  /* 0x00031003000075a7 */ /* 0x000ea400080011ff */
[----:B-123--:R-:W-:Y:S05]  /*6500*/  @!P0 BRA `(.L_x_121) ;  /* 0x0000003800548947 */ /* 0x00efea0003800000 */
.L_x_255:
[----:B------:R-:W-:Y:S01]  /*6510*/  ISETP.GE.AND P0, PT, R22, 0x1, PT ;  /* 0x000000011600780c */ /* 0x000fe20003f06270 */
[----:B------:R-:W4:Y:S01]  /*6520*/  LDS.128 R12, [R12+0x3a0] ;  /* 0x0003a0000c0c7984 */ /* 0x000f220000000c00 */
[----:B-1----:R-:W-:Y:S01]  /*6530*/  ISETP.NE.U32.AND P2, PT, R96, RZ, PT ;  /* 0x000000ff6000720c */ /* 0x002fe20003f45070 */
[----:B--2---:R-:W-:Y:S01]  /*6540*/  VIADD R0, R0, 0x320 ;  /* 0x0000032000007836 */ /* 0x004fe20000000000 */
[----:B------:R-:W-:Y:S01]  /*6550*/  @!PT LDS RZ, [RZ] ;  /* 0x00000000fffff984 */ /* 0x000fe20000000800 */
[----:B------:R-:W-:Y:S01]  /*6560*/  @!PT LDS RZ, [RZ] ;  /* 0x00000000fffff984 */ /* 0x000fe20000000800 */
[----:B------:R-:W-:Y:S01]  /*6570*/  @!PT LDS RZ, [RZ] ;  /* 0x00000000fffff984 */ /* 0x000fe20000000800 */
[----:B------:R-:W-:Y:S01]  /*6580*/  @!PT LDS RZ, [RZ] ;  /* 0x00000000fffff984 */ /* 0x000fe20000000800 */
[----:B------:R1:W-:Y:S06]  /*6590*/  MEMBAR.ALL.CTA ;  /* 0x0000000000007992 */ /* 0x0003ec0000008000 */
[----:B-1----:R-:W1:Y:S01]  /*65a0*/  FENCE.VIEW.ASYNC.S ;  /* 0x00000000000073c6 */ /* 0x002e620000000000 */
[----:B------:R-:W-:Y:S04]  /*65b0*/  PRMT R0, RZ, 0x654, R0 ;  /* 0x00000654ff007816 */ /* 0x000fe80000000000 */
[----:B-1----:R1:W-:Y:S01]  /*65c0*/  SYNCS.ARRIVE.TRANS64.RED.A1T0 RZ, [R0+URZ], RZ ;  /* 0x000000ff00ff79a7 */ /* 0x0023e200081004ff */
[----:B----4-:R-:W-:Y:S04]  /*65d0*/  LOP3.LUT P6, RZ, R14, 0x1, RZ, 0xc0, !PT ;  /* 0x000000010eff7812 */ /* 0x010fe800078cc0ff */
[----:B------:R-:W-:Y:S09]  /*65e0*/  P2R R114, PR, RZ, 0x40 ;  /* 0x00000040ff727803 */ /* 0x000ff20000000000 */
[----:B------:R-:W-:Y:S02]  /*65f0*/  @P6 MOV R59, R12 ;  /* 0x0000000c003b6202 */ /* 0x000fe40000000f00 */
[----:B------:R-:W-:Y:S01]  /*6600*/  @P6 LOP3.LUT R57, R13, 0xffff, RZ, 0xc0, !PT ;  /* 0x0000ffff0d396812 */ /* 0x000fe200078ec0ff */
[----:B-1----:R-:W-:Y:S06]  /*6610*/  @!P0 BRA `(.L_x_122) ;  /* 0x0000000000a48947 */ /* 0x002fec0003800000 */
[----:B------:R-:W-:Y:S01]  /*6620*/  IMAD.HI.U32 R11, R106, R19, RZ ;  /* 0x000000136a0b7227 */ /* 0x000fe200078e00ff */
[----:B------:R-:W-:Y:S02]  /*6630*/  ISETP.NE.AND P0, PT, R18, 0x1, PT ;  /* 0x000000011200780c */ /* 0x000fe40003f05270 */
[----:B------:R-:W-:Y:S01]  /*6640*/  ISETP.NE.AND P1, PT, R22, 0x1, PT ;  /* 0x000000011600780c */ /* 0x000fe20003f25270 */
[----:B------:R-:W-:Y:S01]  /*6650*/  IMAD.HI.U32 R10, R105, R98, RZ ;  /* 0x00000062690a7227 */ /* 0x000fe200078e00ff */
[----:B------:R-:W-:Y:S02]  /*6660*/  SHF.R.U32.HI R11, RZ, R104, R11 ;  /* 0x00000068ff0b7219 */ /* 0x000fe4000001160b */
[----:B------:R-:W-:Y:S01]  /*6670*/  ISETP.NE.AND P3, PT, R56, 0x1, PT ;  /* 0x000000013800780c */ /* 0x000fe20003f65270 */
[----:B------:R-:W-:Y:S01]  /*6680*/  IMAD.HI.U32 R24, R59, R98, RZ ;  /* 0x000000623b187227 */ /* 0x000fe200078e00ff */
[----:B------:R-:W-:Y:S02]  /*6690*/  SHF.R.U32.HI R10, RZ, R99, R10 ;  /* 0x00000063ff0a7219 */ /* 0x000fe4000001160a */
[----:B------:R-:W-:Y:S01]  /*66a0*/  SEL R3, R106, R11, !P0 ;  /* 0x0000000b6a037207 */ /* 0x000fe20004000000 */
[----:B------:R-:W-:Y:S01]  /*66b0*/  IMAD.HI.U32 R11, R57, R19, RZ ;  /* 0x00000013390b7227 */ /* 0x000fe200078e00ff */
[----:B------:R-:W-:Y:S02]  /*66c0*/  SEL R7, R105, R10, !P3 ;  /* 0x0000000a69077207 */ /* 0x000fe40005800000 */
[----:B------:R-:W-:Y:S01]  /*66d0*/  SHF.R.U32.HI R24, RZ, R99, R24 ;  /* 0x00000063ff187219 */ /* 0x000fe20000011618 */
[-C--:B------:R-:W-:Y:S04]  /*66e0*/  IMAD.HI.U32 R10, R3, R16.reuse, RZ ;  /* 0x00000010030a7227 */ /* 0x080fe800078e00ff */
[----:B------:R-:W-:Y:S01]  /*66f0*/  IMAD.HI.U32 R20, R7, R16, RZ ;  /* 0x0000001007147227 */ /* 0x000fe200078e00ff */
[-C--:B------:R-:W-:Y:S02]  /*6700*/  @P1 SHF.R.U32.HI R3, RZ, R17.reuse, R10 ;  /* 0x00000011ff031219 */ /* 0x080fe4000001160a */
[----:B------:R-:W-:Y:S02]  /*6710*/  SHF.R.U32.HI R10, RZ, R104, R11 ;  /* 0x00000068ff0a7219 */ /* 0x000fe4000001160b */
[----:B------:R-:W-:Y:S01]  /*6720*/  @P1 SHF.R.U32.HI R7, RZ, R17, R20 ;  /* 0x00000011ff071219 */ /* 0x000fe20000011614 */
[C---:B------:R-:W-:Y:S01]  /*6730*/  IMAD R4, R22.reuse, R3, RZ ;  /* 0x0000000316047224 */ /* 0x040fe200078e02ff */
[----:B------:R-:W-:Y:S02]  /*6740*/  SEL R5, R57, R10, !P0 ;  /* 0x0000000a39057207 */ /* 0x000fe40004000000 */
[----:B------:R-:W-:Y:S01]  /*6750*/  SEL R3, R59, R24, !P3 ;  /* 0x000000183b037207 */ /* 0x000fe20005800000 */
[----:B------:R-:W-:Y:S01]  /*6760*/  IMAD R6, R22, R7, RZ ;  /* 0x0000000716067224 */ /* 0x000fe200078e02ff */
[C---:B------:R-:W-:Y:S01]  /*6770*/  ISETP.GE.AND P0, PT, R5.reuse, R4, PT ;  /* 0x000000040500720c */ /* 0x040fe20003f06270 */
[----:B------:R-:W-:Y:S03]  /*6780*/  IMAD.HI.U32 R8, R5, R16, RZ ;  /* 0x0000001005087227 */ /* 0x000fe600078e00ff */
[----:B------:R-:W-:Y:S01]  /*6790*/  ISETP.GE.OR P0, PT, R3, R6, P0 ;  /* 0x000000060300720c */ /* 0x000fe20000706670 */
[----:B------:R-:W-:Y:S01]  /*67a0*/  IMAD.MOV R6, RZ, RZ, -R3 ;  /* 0x000000ffff067224 */ /* 0x000fe200078e0a03 */
[-C--:B------:R-:W-:Y:S03]  /*67b0*/  SHF.R.U32.HI R8, RZ, R17.reuse, R8 ;  /* 0x00000011ff087219 */ /* 0x080fe60000011608 */
[----:B------:R-:W-:Y:S01]  /*67c0*/  IMAD R59, R56, R6, R59 ;  /* 0x00000006383b7224 */ /* 0x000fe200078e023b */
[----:B------:R-:W-:Y:S05]  /*67d0*/  SEL R9, R5, R8, !P1 ;  /* 0x0000000805097207 */ /* 0x000fea0004800000 */
[----:B------:R-:W-:Y:S02]  /*67e0*/  IMAD.MOV R8, RZ, RZ, -R9 ;  /* 0x000000ffff087224 */ /* 0x000fe400078e0a09 */
[C---:B------:R-:W-:Y:S04]  /*67f0*/  @!P0 IMAD.HI.U32 R4, R3.reuse, R16, RZ ;  /* 0x0000001003048227 */ /* 0x040fe800078e00ff */
[----:B------:R-:W-:Y:S01]  /*6800*/  IMAD R8, R22, R8, R5 ;  /* 0x0000000816087224 */ /* 0x000fe200078e0205 */
[----:B------:R-:W-:Y:S04]  /*6810*/  @!P0 SHF.R.U32.HI R4, RZ, R17, R4 ;  /* 0x00000011ff048219 */ /* 0x000fe80000011604 */
[----:B------:R-:W-:Y:S02]  /*6820*/  @!P0 SEL R0, R3, R4, !P1 ;  /* 0x0000000403008207 */ /* 0x000fe40004800000 */
[----:B------:R-:W-:Y:S02]  /*6830*/  IADD3 R4, PT, PT, -R5, RZ, RZ ;  /* 0x000000ff05047210 */ /* 0x000fe40007ffe1ff */
[----:B------:R-:W-:Y:S01]  /*6840*/  @!P0 IADD3 R9, PT, PT, R9, -R0, RZ ;  /* 0x8000000009098210 */ /* 0x000fe20007ffe0ff */
[----:B------:R-:W-:Y:S02]  /*6850*/  @!P0 IMAD R0, R7, R8, R0 ;  /* 0x0000000807008224 */ /* 0x000fe400078e0200 */
[----:B------:R-:W-:Y:S02]  /*6860*/  IMAD R57, R18, R4, R57 ;  /* 0x0000000412397224 */ /* 0x000fe400078e0239 */
[----:B------:R-:W-:Y:S02]  /*6870*/  @!P0 IMAD R5, R9, R22, R3 ;  /* 0x0000001609058224 */ /* 0x000fe400078e0203 */
[----:B------:R-:W-:Y:S04]  /*6880*/  @!P0 IMAD.MOV.U32 R3, RZ, RZ, R0 ;  /* 0x000000ffff038224 */ /* 0x000fe800078e0000 */
[----:B------:R-:W-:Y:S02]  /*6890*/  IMAD R59, R3, R56, R59 ;  /* 0x00000038033b7224 */ /* 0x000fe400078e023b */
[----:B------:R-:W-:Y:S02]  /*68a0*/  IMAD R57, R5, R18, R57 ;  /* 0x0000001205397224 */ /* 0x000fe400078e0239 */
.L_x_122:
[----:B------:R-:W-:Y:S01]  /*68b0*/  UISETP.NE.U32.AND UP3, UPT, UR42, URZ, UPT ;  /* 0x000000ff2a00728c */ /* 0x000fe2000bf65070 */
[----:B------:R-:W-:Y:S03]  /*68c0*/  ISETP.NE.AND.EX P2, PT, R97, RZ, PT, P2 ;  /* 0x000000ff6100720c */ /* 0x000fe60003f45320 */
[----:B------:R-:W-:Y:S09]  /*68d0*/  UISETP.NE.AND.EX UP3, UPT, UR43, URZ, UPT, UP3 ;  /* 0x000000ff2b00728c */ /* 0x000ff2000bf65330 */
[----:B------:R-:W-:Y:S05]  /*68e0*/  BRA.U !UP3, `(.L_x_123) ;  /* 0x000000010b387547 */ /* 0x000fea000b800000 */
[----:B------:R-:W-:Y:S01]  /*68f0*/  UISETP.NE.U32.AND UP0, UPT, UR40, URZ, UPT ;  /* 0x000000ff2800728c */ /* 0x000fe2000bf05070 */
[----:B------:R-:W-:Y:S03]  /*6900*/  HFMA2 R102, -RZ, RZ, 0, 5.9604644775390625e-08 ;  /* 0x00000001ff667431 */ /* 0x000fe600000001ff */
[----:B------:R-:W-:Y:S06]  /*6910*/  UISETP.NE.AND.EX UP0, UPT, UR41, URZ, UPT, UP0 ;  /* 0x000000ff2900728c */ /* 0x000fec000bf05300 */
[----:B------:R-:W-:Y:S05]  /*6920*/  PLOP3.LUT P0, PT, PT, PT, UP0, 0x80, 0x8 ;  /* 0x000000000008781c */ /* 0x000fea0003f0f008 */
[----:B------:R-:W1:Y:S01]  /*6930*/  @UP0 LDCU.64 UR6, c[0x0][0x888] ;  /* 0x00011100ff0607ac */ /* 0x000e620008000a00 */
[----:B------:R-:W-:Y:S04]  /*6940*/  @UP0 UIMAD UR4, UR36, UR42, URZ ;  /* 0x0000002a240402a4 */ /* 0x000fe8000f8e02ff */
[----:B-1----:R-:W-:Y:S06]  /*6950*/  @UP0 UIMAD.WIDE UR6, UR4, 0x4, UR6 ;  /* 0x00000004040608a5 */ /* 0x002fec000f8e0206 */
[----:B------:R-:W-:Y:S02]  /*6960*/  IMAD.U32 R4, RZ, RZ, UR6 ;  /* 0x00000006ff047e24 */ /* 0x000fe4000f8e00ff */
[----:B------:R-:W-:Y:S05]  /*6970*/  IMAD.U32 R5, RZ, RZ, UR7 ;  /* 0x00000007ff057e24 */ /* 0x000fea000f8e00ff */
[----:B------:R-:W2:Y:S02]  /*6980*/  @P0 LDG.E R0, desc[UR46][R4.64] ;  /* 0x0000002e04000981 */ /* 0x000ea4000c1e1900 */
[----:B--2---:R-:W-:Y:S01]  /*6990*/  @P0 R2UR UR39, R0 ;  /* 0x00000000002702ca */ /* 0x004fe200000e0000 */
[----:B------:R-:W-:Y:S05]  /*69a0*/  IMAD.MOV.U32 R0, RZ, RZ, 0x1 ;  /* 0x00000001ff007424 */ /* 0x000fea00078e00ff */
[----:B------:R-:W-:Y:S08]  /*69b0*/  @!P0 PRMT R102, R0, 0x7610, R102 ;  /* 0x0000761000668816 */ /* 0x000ff00000000066 */
[----:B------:R-:W1:Y:S02]  /*69c0*/  @!UP0 LDCU UR39, c[0x0][0x880] ;  /* 0x00011000ff2787ac */ /* 0x000e640008000800 */
.L_x_123:
[----:B------:R-:W-:Y:S05]  /*69d0*/  @!P2 BRA `(.L_x_124) ;  /* 0x000000000020a947 */ /* 0x000fea0003800000 */
[----:B---3--:R-:W-:Y:S04]  /*69e0*/  ISETP.NE.U32.AND P0, PT, R94, RZ, PT ;  /* 0x000000ff5e00720c */ /* 0x008fe80003f05070 */
[----:B------:R-:W-:Y:S11]  /*69f0*/  ISETP.NE.AND.EX P0, PT, R95, RZ, PT, P0 ;  /* 0x000000ff5f00720c */ /* 0x000ff60003f05300 */
[----:B------:R-:W-:Y:S02]  /*6a00*/  @!UPT UIADD3 URZ, UPT, UPT, URZ, URZ, URZ ;  /* 0x000000fffffff290 */ /* 0x000fe4000fffe0ff */
[----:B------:R-:W2:Y:S01]  /*6a10*/  @P0 LDC.64 R4, c[0x0][0x8a8] ;  /* 0x00022a00ff040b82 */ /* 0x000ea20000000a00 */
[----:B------:R-:W-:Y:S04]  /*6a20*/  @P0 IMAD R0, R96, UR36, RZ ;  /* 0x0000002460000c24 */ /* 0x000fe8000f8e02ff */
[----:B--2---:R-:W-:Y:S05]  /*6a30*/  @P0 IMAD.WIDE R4, R0, 0x4, R4 ;  /* 0x0000000400040825 */ /* 0x004fea00078e0204 */
[----:B-----5:R2:W5:Y:S02]  /*6a40*/  @P0 LDG.E R58, desc[UR46][R4.64] ;  /* 0x0000002e043a0981 */ /* 0x020564000c1e1900 */
[----:B--2---:R-:W4:Y:S02]  /*6a50*/  @!P0 LDC R58, c[0x0][0x8a0] ;  /* 0x00022800ff3a8b82 */ /* 0x004f240000000800 */
.L_x_124:
[----:B------:R-:W2:Y:S01]  /*6a60*/  LDC.64 R4, c[0x0][0xb10] ;  /* 0x0002c400ff047b82 */ /* 0x000ea20000000a00 */
[----:B------:R-:W-:Y:S01]  /*6a70*/  UISETP.NE.AND UP4, UPT, UR45, URZ, UPT ;  /* 0x000000ff2d00728c */ /* 0x000fe2000bf85270 */
[----:B------:R-:W-:Y:S01]  /*6a80*/  SHF.L.U32 R8, R112, 0x1f, RZ ;  /* 0x0000001f70087819 */ /* 0x000fe200000006ff */
[----:B------:R-:W-:Y:S01]  /*6a90*/  UPLOP3.LUT UP0, UPT, UPT, UPT, UPT, 0x40, 0x4 ;  /* 0x000000000004789c */ /* 0x000fe20003f0e870 */
[----:B------:R-:W-:Y:S01]  /*6aa0*/  @P6 SHF.R.U32.HI R109, RZ, 0x10, R13 ;  /* 0x00000010ff6d6819 */ /* 0x000fe2000001160d */
[----:B------:R-:W-:Y:S03]  /*6ab0*/  ULEA UR50, UR38, UR44, 0x3 ;  /* 0x0000002c26327291 */ /* 0x000fe6000f8e18ff */
[----:B------:R-:W3:Y:S01]  /*6ac0*/  LDC.64 R6, c[0x0][0xb18] ;  /* 0x0002c600ff067b82 */ /* 0x000ee20000000a00 */
[----:B------:R-:W-:Y:S01]  /*6ad0*/  PLOP3.LUT P1, PT, PT, PT, UP4, 0x80, 0x8 ;  /* 0x000000000008781c */ /* 0x000fe20003f2f048 */
[----:B------:R-:W-:Y:S01]  /*6ae0*/  VIADD R115, R115, 0x1 ;  /* 0x0000000173737836 */ /* 0x000fe20000000000 */
[----:B------:R-:W-:Y:S02]  /*6af0*/  CS2R R72, SRZ ;  /* 0x0000000000487805 */ /* 0x000fe4000001ff00 */
[----:B------:R-:W-:Y:S02]  /*6b00*/  CS2R R68, SRZ ;  /* 0x0000000000447805 */ /* 0x000fe4000001ff00 */
[----:B------:R-:W-:Y:S01]  /*6b10*/  CS2R R64, SRZ ;  /* 0x0000000000407805 */ /* 0x000fe2000001ff00 */
[----:B------:R-:W1:Y:S01]  /*6b20*/  @UP4 LDCU.64 UR4, c[0x0][0x888] ;  /* 0x00011100ff0447ac */ /* 0x000e620008000a00 */
[----:B------:R-:W-:Y:S02]  /*6b30*/  CS2R R62, SRZ ;  /* 0x00000000003e7805 */ /* 0x000fe4000001ff00 */
[----:B------:R-:W-:Y:S01]  /*6b40*/  CS2R R66, SRZ ;  /* 0x0000000000427805 */ /* 0x000fe2000001ff00 */
[----:B------:R-:W-:Y:S02]  /*6b50*/  @UP4 UPLOP3.LUT UP0, UPT, UPT, UPT, UP3, 0x80, 0x8 ;  /* 0x000000000008489c */ /* 0x000fe40003f0f030 */
[----:B------:R-:W-:Y:S01]  /*6b60*/  @P1 LOP3.LUT P0, RZ, R102, 0xff, RZ, 0xc0, !PT ;  /* 0x000000ff66ff1812 */ /* 0x000fe2000780c0ff */
[----:B-1----:R-:W-:Y:S02]  /*6b70*/  @UP4 UISETP.NE.AND UP1, UPT, UR39, URZ, UPT ;  /* 0x000000ff2700428c */ /* 0x002fe4000bf25270 */
[----:B------:R-:W-:Y:S02]  /*6b80*/  @UP4 UISETP.NE.U32.AND UP2, UPT, UR4, URZ, UPT ;  /* 0x000000ff0400428c */ /* 0x000fe4000bf45070 */
[----:B------:R-:W-:Y:S02]  /*6b90*/  @UP4 USEL UR4, URZ, 0xffffffff, UP1 ;  /* 0xffffffffff044887 */ /* 0x000fe40008800000 */
[----:B------:R-:W-:Y:S06]  /*6ba0*/  @UP4 UISETP.NE.AND.EX UP2, UPT, UR5, URZ, UPT, UP2 ;  /* 0x000000ff0500428c */ /* 0x000fec000bf45320 */
[----:B------:R-:W-:Y:S01]  /*6bb0*/  @P1 VOTEU.ANY UP1, P0 ;  /* 0x0000000000ff1886 */ /* 0x000fe20000020100 */
[----:B------:R-:W-:Y:S01]  /*6bc0*/  ISETP.NE.AND P0, PT, R23, 0x1, PT ;  /* 0x000000011700780c */ /* 0x000fe20003f05270 */
[----:B------:R-:W-:Y:S04]  /*6bd0*/  @UP4 USEL UR5, URZ, 0xffffffff, UP2 ;  /* 0xffffffffff054887 */ /* 0x000fe80009000000 */
[----:B------:R-:W-:Y:S04]  /*6be0*/  @UP0 USEL UR4, UR5, UR4, !UP1 ;  /* 0x0000000405040287 */ /* 0x000fe8000c800000 */
[----:B------:R-:W-:Y:S04]  /*6bf0*/  @UP4 ULOP3.LUT UR4, UR4, 0x1, URZ, 0xc0, !UPT ;  /* 0x0000000104044892 */ /* 0x000fe8000f8ec0ff */
[----:B------:R-:W1:Y:S01]  /*6c00*/  @!P0 LDC R0, c[0x0][0xb20] ;  /* 0x0002c800ff008b82 */ /* 0x000e620000000800 */
[----:B------:R-:W-:Y:S01]  /*6c10*/  UISETP.NE.U32.OR UP0, UPT, UR4, 0x1, !UP4 ;  /* 0x000000010400788c */ /* 0x000fe2000e705470 */
[----:B--2---:R-:W-:Y:S01]  /*6c20*/  @!P0 IMAD.HI.U32 R4, R59, R4, RZ ;  /* 0x000000043b048227 */ /* 0x004fe200078e00ff */
[----:B---3--:R-:W-:Y:S05]  /*6c30*/  @!P0 ISETP.NE.AND P1, PT, R6, 0x1, PT ;  /* 0x000000010600880c */ /* 0x008fea0003f25270 */
[----:B------:R-:W2:Y:S01]  /*6c40*/  @!P0 LDC R3, c[0x0][0xb0c] ;  /* 0x0002c300ff038b82 */ /* 0x000ea20000000800 */
[----:B------:R-:W-:Y:S01]  /*6c50*/  @!P0 IMAD.HI.U32 R7, R57, R7, RZ ;  /* 0x0000000739078227 */ /* 0x000fe200078e00ff */
[----:B------:R-:W-:Y:S02]  /*6c60*/  PLOP3.LUT P3, PT, PT, PT, UP0, 0x80, 0x8 ;  /* 0x000000000008781c */ /* 0x000fe40003f6f008 */
[----:B------:R-:W-:Y:S11]  /*6c70*/  @!P0 SHF.R.U32.HI R4, RZ, R5, R4 ;  /* 0x00000005ff048219 */ /* 0x000ff60000011604 */
[----:B------:R-:W-:Y:S04]  /*6c80*/  @P3 SHF.L.U32 R9, R110, 0x1f, RZ ;  /* 0x0000001f6e093819 */ /* 0x000fe800000006ff */
[----:B------:R-:W3:Y:S01]  /*6c90*/  @P3 SYNCS.PHASECHK.TRANS64.TRYWAIT P5, [UR44+0x2f0], R9 ;  /* 0x0002f009ff0035a7 */ /* 0x000ee200080a112c */
[----:B-1----:R-:W-:Y:S02]  /*6ca0*/  @!P0 SHF.R.U32.HI R0, RZ, R0, R7 ;  /* 0x00000000ff008219 */ /* 0x002fe40000011607 */
[----:B--2---:R-:W-:Y:S02]  /*6cb0*/  @!P0 ISETP.NE.AND P2, PT, R3, 0x1, PT ;  /* 0x000000010300880c */ /* 0x004fe40003f45270 */
[----:B------:R-:W-:Y:S02]  /*6cc0*/  @!P0 SEL R5, R57, R0, !P1 ;  /* 0x0000000039058207 */ /* 0x000fe40004800000 */
[----:B------:R-:W-:Y:S05]  /*6cd0*/  @!P0 SEL R4, R59, R4, !P2 ;  /* 0x000000043b048207 */ /* 0x000fea0005000000 */
[----:B------:R-:W-:Y:S02]  /*6ce0*/  @!P0 IMAD.IADD R0, R5, 0x1, -R4 ;  /* 0x0000000105008824 */ /* 0x000fe400078e0a04 */
[----:B------:R-:W-:Y:S01]  /*6cf0*/  @!P0 IMAD.IADD R4, R4, 0x1, -R5 ;  /* 0x0000000104048824 */ /* 0x000fe200078e0a05 */
[----:B------:R1:W2:Y:S01]  /*6d00*/  SYNCS.PHASECHK.TRANS64.TRYWAIT P4, [UR50+0x330], R8 ;  /* 0x00033008ff0075a7 */ /* 0x0002a20008081132 */
[----:B------:R-:W-:Y:S02]  /*6d10*/  @!P0 IMAD R59, R0, R3, R59 ;  /* 0x00000003003b8224 */ /* 0x000fe400078e023b */
[----:B------:R-:W-:Y:S01]  /*6d20*/  @!P0 IMAD R57, R4, R6, R57 ;  /* 0x0000000604398224 */ /* 0x000fe200078e0239 */
[----:B------:R-:W-:Y:S02]  /*6d30*/  PLOP3.LUT P0, PT, PT, PT, PT, 0x8, 0x80 ;  /* 0x000000000080781c */ /* 0x000fe40003f0e170 */
[----:B---3--:R-:W-:Y:S01]  /*6d40*/  @P3 PLOP3.LUT P0, PT, P5, PT, PT, 0x8, 0x80 ;  /* 0x000000000080381c */ /* 0x008fe20002f0e170 */
[----:B------:R-:W-:Y:S01]  /*6d50*/  @!UPT UIADD3 URZ, UPT, UPT, URZ, URZ, URZ ;  /* 0x000000fffffff290 */ /* 0x000fe2000fffe0ff */
[----:B-1----:R-:W-:Y:S11]  /*6d60*/  BRA.U !UP0, `(.L_x_125) ;  /* 0x0000000108947547 */ /* 0x002ff6000b800000 */
[----:B------:R-:W-:Y:S01]  /*6d70*/  LOP3.LUT P1, RZ, R102, 0xff, RZ, 0xc0, !PT ;  /* 0x000000ff66ff7812 */ /* 0x000fe2000782c0ff */
[----:B------:R-:W-:Y:S01]  /*6d80*/  @!UPT UIADD3 URZ, UPT, UPT, URZ, URZ, URZ ;  /* 0x000000fffffff290 */ /* 0x000fe2000fffe0ff */
[----:B------:R-:W-:Y:S11]  /*6d90*/  @!P0 BRA `(.L_x_126) ;  /* 0x00000000000c8947 */ /* 0x000ff60003800000 */
[----:B------:R-:W-:Y:S04]  /*6da0*/  SHF.L.U32 R3, R110, 0x1f, RZ ;  /* 0x0000001f6e037819 */ /* 0x000fe800000006ff */
[----:B------:R-:W1:Y:S02]  /*6db0*/  SYNCS.PHASECHK.TRANS64.TRYWAIT P0, [UR44+0x2f0], R3 ;  /* 0x0002f003ff0075a7 */ /* 0x000e64000800112c */
[----:B-1----:R-:W-:Y:S05]  /*6dc0*/  @!P0 BRA `(.L_x_127) ;  /* 0x0000003000388947 */ /* 0x002fea0003800000 */
.L_x_126:
[----:B------:R-:W-:Y:S01]  /*6dd0*/  UISETP.NE.U32.AND UP0, UPT, UR40, URZ, UPT ;  /* 0x000000ff2800728c */ /* 0x000fe2000bf05070 */
[----:B------:R-:W-:Y:S01]  /*6de0*/  CS2R R66, SRZ ;  /* 0x0000000000427805 */ /* 0x000fe2000001ff00 */
[----:B------:R-:W-:Y:S01]  /*6df0*/  UISETP.NE.AND UP1, UPT, UR39, URZ, UPT ;  /* 0x000000ff2700728c */ /* 0x000fe2000bf25270 */
[----:B------:R-:W-:Y:S01]  /*6e00*/  CS2R R62, SRZ ;  /* 0x00000000003e7805 */ /* 0x000fe2000001ff00 */
[----:B------:R-:W-:Y:S01]  /*6e10*/  UISETP.NE.AND.EX UP0, UPT, UR41, URZ, UPT, UP0 ;  /* 0x000000ff2900728c */ /* 0x000fe2000bf05300 */
[----:B------:R-:W-:Y:S01]  /*6e20*/  CS2R R64, SRZ ;  /* 0x0000000000407805 */ /* 0x000fe2000001ff00 */
[----:B------:R-:W-:Y:S01]  /*6e30*/  USEL UR4, URZ, 0xffffffff, UP1 ;  /* 0xffffffffff047887 */ /* 0x000fe20008800000 */
[----:B------:R-:W-:Y:S01]  /*6e40*/  CS2R R68, SRZ ;  /* 0x0000000000447805 */ /* 0x000fe2000001ff00 */
[----:B------:R-:W-:Y:S01]  /*6e50*/  USEL UR5, URZ, 0xffffffff, UP0 ;  /* 0xffffffffff057887 */ /* 0x000fe20008000000 */
[----:B------:R-:W-:Y:S02]  /*6e60*/  CS2R R72, SRZ ;  /* 0x0000000000487805 */ /* 0x000fe4000001ff00 */
[----:B------:R-:W-:Y:S01]  /*6e70*/  LOP3.LUT R110, R110, 0x1, RZ, 0x3c, !PT ;  /* 0x000000016e6e7812 */ /* 0x000fe200078e3cff */
[----:B------:R-:W-:Y:S01]  /*6e80*/  VOTEU.ANY UP0, P1 ;  /* 0x0000000000ff7886 */ /* 0x000fe20000800100 */
[----:B------:R-:W-:Y:S04]  /*6e90*/  @UP3 USEL UR4, UR5, UR4, !UP0 ;  /* 0x0000000405043287 */ /* 0x000fe8000c000000 */
[----:B------:R-:W-:Y:S04]  /*6ea0*/  ULOP3.LUT UR4, UR4, 0x1, URZ, 0xc0, !UPT ;  /* 0x0000000104047892 */ /* 0x000fe8000f8ec0ff */
[----:B------:R-:W-:Y:S02]  /*6eb0*/  UISETP.NE.U32.AND UP0, UPT, UR4, 0x1, UPT ;  /* 0x000000010400788c */ /* 0x000fe4000bf05070 */
[----:B------:R-:W-:Y:S04]  /*6ec0*/  UIADD3 UR4, UPT, UPT, UR44, 0x2f8, URZ ;  /* 0x000002f82c047890 */ /* 0x000fe8000fffe0ff */
[----:B------:R-:W-:Y:S01]  /*6ed0*/  PLOP3.LUT P0, PT, PT, PT, UP0, 0x80, 0x8 ;  /* 0x000000000008781c */ /* 0x000fe20003f0f008 */
[----:B------:R-:W-:Y:S11]  /*6ee0*/  UPRMT UR4, UR37, 0x654, UR4 ;  /* 0x0000065425047896 */ /* 0x000ff60008000004 */
[----:B------:R-:W-:Y:S01]  /*6ef0*/  @!UPT UIADD3 URZ, UPT, UPT, URZ, URZ, URZ ;  /* 0x000000fffffff290 */ /* 0x000fe2000fffe0ff */
[----:B------:R3:W1:Y:S04]  /*6f00*/  @P0 LDS.64 R66, [R107+UR44+0x400] ;  /* 0x0004002c6b420984 */ /* 0x0006680008000a00 */
[----:B------:R3:W1:Y:S04]  /*6f10*/  @P0 LDS.64 R62, [R107+UR44+0x800] ;  /* 0x0008002c6b3e0984 */ /* 0x0006680008000a00 */
[----:B------:R3:W1:Y:S04]  /*6f20*/  @P0 LDS.64 R64, [R107+UR44+0xc00] ;  /* 0x000c002c6b400984 */ /* 0x0006680008000a00 */
[----:B------:R3:W1:Y:S04]  /*6f30*/  @P0 LDS.64 R68, [R107+UR44+0x1000] ;  /* 0x0010002c6b440984 */ /* 0x0006680008000a00 */
[----:B------:R3:W1:Y:S01]  /*6f40*/  @P0 LDS.64 R72, [R107+UR44+0x1400] ;  /* 0x0014002c6b480984 */ /* 0x0006620008000a00 */
[----:B------:R-:W-:Y:S01]  /*6f50*/  @!PT LDS RZ, [RZ] ;  /* 0x00000000fffff984 */ /* 0x000fe20000000800 */
[----:B------:R-:W-:Y:S01]  /*6f60*/  @!PT LDS RZ, [RZ] ;  /* 0x00000000fffff984 */ /* 0x000fe20000000800 */
[----:B------:R-:W-:Y:S01]  /*6f70*/  @!PT LDS RZ, [RZ] ;  /* 0x00000000fffff984 */ /* 0x000fe20000000800 */
[----:B------:R-:W-:Y:S01]  /*6f80*/  @!PT LDS RZ, [RZ] ;  /* 0x00000000fffff984 */ /* 0x000fe20000000800 */
[----:B------:R4:W-:Y:S06]  /*6f90*/  MEMBAR.ALL.CTA ;  /* 0x0000000000007992 */ /* 0x0009ec0000008000 */
[----:B----4-:R-:W4:Y:S02]  /*6fa0*/  FENCE.VIEW.ASYNC.S ;  /* 0x00000000000073c6 */ /* 0x010f240000000000 */
[----:B----4-:R-:W-:Y:S01]  /*6fb0*/  SYNCS.ARRIVE.TRANS64.RED.A1T0 RZ, [UR4], RZ ;  /* 0x000000ffffff79a7 */ /* 0x010fe20008100404 */
.L_x_125:
[----:B--2---:R-:W-:Y:S05]  /*6fc0*/  @P4 BRA `(.L_x_128) ;  /* 0x0000000000084947 */ /* 0x004fea0003800000 */
[----:B------:R-:W2:Y:S02]  /*6fd0*/  SYNCS.PHASECHK.TRANS64.TRYWAIT P0, [UR50+0x330], R8 ;  /* 0x00033008ff0075a7 */ /* 0x000ea40008001132 */
[----:B--2---:R-:W-:Y:S05]  /*6fe0*/  @!P0 BRA `(.L_x_129) ;  /* 0x0000002c00c88947 */ /* 0x004fea0003800000 */
.L_x_128:
[----:B------:R-:W-:Y:S04]  /*6ff0*/  ULEA.HI UR4, UR38, UR38, URZ, 0x1 ;  /* 0x0000002626047291 */ /* 0x000fe8000f8f08ff */
[----:B------:R-:W-:Y:S02]  /*7000*/  USHF.R.U32.HI UR5, URZ, 0x1, UR4 ;  /* 0x00000001ff057899 */ /* 0x000fe40008011604 */
[----:B------:R-:W-:Y:S04]  /*7010*/  ULOP3.LUT UR4, UR4, 0xffe, URZ, 0xc0, !UPT ;  /* 0x00000ffe04047892 */ /* 0x000fe8000f8ec0ff */
[----:B------:R-:W-:Y:S01]  /*7020*/  UIADD3 UR4, UPT, UPT, -UR4, UR38, URZ ;  /* 0x0000002604047290 */ /* 0x000fe2000fffe1ff */
[----:B------:R-:W-:Y:S04]  /*7030*/  IMAD.U32 R5, RZ, RZ, UR5 ;  /* 0x00000005ff057e24 */ /* 0x000fe8000f8e00ff */
[----:B-1----:R-:W-:Y:S01]  /*7040*/  IMAD R3, R5, 0x50, R2 ;  /* 0x0000005005037824 */ /* 0x002fe200078e0202 */
[----:B------:R-:W-:Y:S05]  /*7050*/  MOV R60, UR4 ;  /* 0x00000004003c7c02 */ /* 0x000fea0008000f00 */
[----:B------:R-:W-:Y:S05]  /*7060*/  IMAD R60, R60, 0x100000, R3 ;  /* 0x001000003c3c7824 */ /* 0x000fea00078e0203 */
[----:B------:R-:W-:Y:S04]  /*7070*/  SHF.R.U32.HI R7, RZ, 0x15, R60 ;  /* 0x00000015ff077819 */ /* 0x000fe8000001163c */
[----:B------:R-:W-:Y:S11]  /*7080*/  LOP3.LUT P0, RZ, R7, 0x3, R108, 0x48, !PT ;  /* 0x0000000307ff7812 */ /* 0x000ff6000780486c */
[----:B------:R-:W-:Y:S02]  /*7090*/  @!UPT UIADD3 URZ, UPT, UPT, URZ, URZ, URZ ;  /* 0x000000fffffff290 */ /* 0x000fe4000fffe0ff */
[----:B------:R-:W-:Y:S05]  /*70a0*/  @!P0 BRA `(.L_x_130) ;  /* 0x0000000000408947 */ /* 0x000fea0003800000 */
[----:B------:R-:W1:Y:S01]  /*70b0*/  LDCU.64 UR8, c[0x4][0x68] ;  /* 0x01000d00ff0877ac */ /* 0x000e620008000a00 */
[----:B------:R-:W-:Y:S01]  /*70c0*/  MOV R15, 0x0 ;  /* 0x00000000000f7802 */ /* 0x000fe20000000f00 */
[----:B------:R-:W-:Y:S02]  /*70d0*/  HFMA2 R12, -RZ, RZ, 0, 5.9604644775390625e-08 ;  /* 0x00000001ff0c7431 */ /* 0x000fe400000001ff */
[----:B------:R-:W-:Y:S02]  /*70e0*/  IMAD.MOV.U32 R8, RZ, RZ, 0x192 ;  /* 0x00000192ff087424 */ /* 0x000fe400078e00ff */
[----:B------:R-:W-:Y:S01]  /*70f0*/  IMAD.MOV.U32 R13, RZ, RZ, RZ ;  /* 0x000000ffff0d7224 */ /* 0x000fe200078e00ff */
[----:B------:R-:W2:Y:S01]  /*7100*/  LDCU.64 UR6, c[0x4][0x70] ;  /* 0x01000e00ff0677ac */ /* 0x000ea20008000a00 */
[----:B------:R-:W3:Y:S01]  /*7110*/  LDC.64 R14, c[0x4][R15] ;  /* 0x010000000f0e7b82 */ /* 0x000ee20000000a00 */
[----:B------:R-:W4:Y:S01]  /*7120*/  LDCU.64 UR4, c[0x4][0x8] ;  /* 0x01000100ff0477ac */ /* 0x000f220008000a00 */
[----:B-1----:R-:W-:Y:S01]  /*7130*/  MOV R5, UR9 ;  /* 0x0000000900057c02 */ /* 0x002fe20008000f00 */
[----:B------:R-:W-:Y:S01]  /*7140*/  IMAD.U32 R4, RZ, RZ, UR8 ;  /* 0x00000008ff047e24 */ /* 0x000fe2000f8e00ff */
[----:B--2---:R-:W-:Y:S01]  /*7150*/  MOV R7, UR7 ;  /* 0x0000000700077c02 */ /* 0x004fe20008000f00 */
[----:B------:R-:W-:Y:S01]  /*7160*/  IMAD.U32 R6, RZ, RZ, UR6 ;  /* 0x00000006ff067e24 */ /* 0x000fe2000f8e00ff */
[----:B----4-:R-:W-:Y:S01]  /*7170*/  MOV R11, UR5 ;  /* 0x00000005000b7c02 */ /* 0x010fe20008000f00 */
[----:B------:R-:W-:Y:S02]  /*7180*/  IMAD.U32 R10, RZ, RZ, UR4 ;  /* 0x00000004ff0a7e24 */ /* 0x000fe4000f8e00ff */
[----:B------:R-:W-:Y:S07]  /*7190*/  LEPC R20, `(.L_x_130) ;  /* 0x000000001014794e */ /* 0x000fee0000000000 */
[----:B---3-5:R-:W-:Y:S05]  /*71a0*/  CALL.ABS.NOINC R14 ;  /* 0x000000000e007343 */ /* 0x028fea0003c00000 */
.L_x_130:
[----:B------:R-:W-:Y:S05]  /*71b0*/  WARPSYNC.ALL ;  /* 0x0000000000007948 */ /* 0x000fea0003800000 */
[C---:B------:R-:W-:Y:S01]  /*71c0*/  R2UR UR4, R60.reuse ;  /* 0x000000003c0472ca */ /* 0x040fe200000e0000 */
[----:B------:R-:W-:Y:S05]  /*71d0*/  VIADD R3, R60, 0x10 ;  /* 0x000000103c037836 */ /* 0x000fea0000000000 */
[----:B------:R-:W-:Y:S04]  /*71e0*/  SHF.R.U32.HI R3, RZ, 0x15, R3 ;  /* 0x00000015ff037819 */ /* 0x000fe80000011603 */
[----:B------:R-:W-:Y:S03]  /*71f0*/  LOP3.LUT P0, RZ, R3, 0x3, R108, 0x48, !PT ;  /* 0x0000000303ff7812 */ /* 0x000fe6000780486c */
[----:B------:R-:W1:Y:S01]  /*7200*/  LDTM.16dp32bit_t0_t15.x8 R48, tmem[UR4] ;  /* 0x00000004003079ee */ /* 0x000e620008980000 */
[----:B------:R-:W2:Y:S09]  /*7210*/  LDTM.16dp32bit_t16_t31.x8 R48, tmem[UR4+0x8] ;  /* 0x00000804003079ee */ /* 0x000eb200089a0000 */
[----:B--2---:R-:W-:Y:S05]  /*7220*/  @!P0 BRA `(.L_x_131) ;  /* 0x0000000000408947 */ /* 0x004fea0003800000 */
[----:B------:R-:W2:Y:S01]  /*7230*/  LDCU.64 UR8, c[0x4][0x68] ;  /* 0x01000d00ff0877ac */ /* 0x000ea20008000a00 */
[----:B------:R-:W-:Y:S01]  /*7240*/  MOV R15, 0x0 ;  /* 0x00000000000f7802 */ /* 0x000fe20000000f00 */
[----:B------:R-:W-:Y:S02]  /*7250*/  HFMA2 R12, -RZ, RZ, 0, 5.9604644775390625e-08 ;  /* 0x00000001ff0c7431 */ /* 0x000fe400000001ff */
[----:B------:R-:W-:Y:S02]  /*7260*/  IMAD.MOV.U32 R8, RZ, RZ, 0x192 ;  /* 0x00000192ff087424 */ /* 0x000fe400078e00ff */
[----:B------:R-:W-:Y:S01]  /*7270*/  IMAD.MOV.U32 R13, RZ, RZ, RZ ;  /* 0x000000ffff0d7224 */ /* 0x000fe200078e00ff */
[----:B------:R-:W3:Y:S01]  /*7280*/  LDCU.64 UR6, c[0x4][0x70] ;  /* 0x01000e00ff0677ac */ /* 0x000ee20008000a00 */
[----:B------:R-:W1:Y:S01]  /*7290*/  LDC.64 R14, c[0x4][R15] ;  /* 0x010000000f0e7b82 */ /* 0x000e620000000a00 */
[----:B------:R-:W4:Y:S01]  /*72a0*/  LDCU.64 UR4, c[0x4][0x8] ;  /* 0x01000100ff0477ac */ /* 0x000f220008000a00 */
[----:B--2---:R-:W-:Y:S01]  /*72b0*/  MOV R5, UR9 ;  /* 0x0000000900057c02 */ /* 0x004fe20008000f00 */
[----:B------:R-:W-:Y:S01]  /*72c0*/  IMAD.U32 R4, RZ, RZ, UR8 ;  /* 0x00000008ff047e24 */ /* 0x000fe2000f8e00ff */
[----:B---3--:R-:W-:Y:S01]  /*72d0*/  MOV R7, UR7 ;  /* 0x0000000700077c02 */ /* 0x008fe20008000f00 */
[----:B------:R-:W-:Y:S01]  /*72e0*/  IMAD.U32 R6, RZ, RZ, UR6 ;  /* 0x00000006ff067e24 */ /* 0x000fe2000f8e00ff */
[----:B----4-:R-:W-:Y:S01]  /*72f0*/  MOV R11, UR5 ;  /* 0x00000005000b7c02 */ /* 0x010fe20008000f00 */
[----:B------:R-:W-:Y:S02]  /*7300*/  IMAD.U32 R10, RZ, RZ, UR4 ;  /* 0x00000004ff0a7e24 */ /* 0x000fe4000f8e00ff */
[----:B------:R-:W-:Y:S07]  /*7310*/  LEPC R20, `(.L_x_131) ;  /* 0x000000001014794e */ /* 0x000fee0000000000 */
[----:B-1---5:R-:W-:Y:S05]  /*7320*/  CALL.ABS.NOINC R14 ;  /* 0x000000000e007343 */ /* 0x022fea0003c00000 */
.L_x_131:
[----:B------:R-:W-:Y:S05]  /*7330*/  WARPSYNC.ALL ;  /* 0x0000000000007948 */ /* 0x000fea0003800000 */
[C---:B------:R-:W-:Y:S01]  /*7340*/  R2UR UR4, R60.reuse ;  /* 0x000000003c0472ca */ /* 0x040fe200000e0000 */
[----:B------:R-:W-:Y:S05]  /*7350*/  VIADD R3, R60, 0x20 ;  /* 0x000000203c037836 */ /* 0x000fea0000000000 */
[----:B------:R-:W-:Y:S04]  /*7360*/  SHF.R.U32.HI R3, RZ, 0x15, R3 ;  /* 0x00000015ff037819 */ /* 0x000fe80000011603 */
[----:B------:R-:W-:Y:S03]  /*7370*/  LOP3.LUT P0, RZ, R3, 0x3, R108, 0x48, !PT ;  /* 0x0000000303ff7812 */ /* 0x000fe6000780486c */
[----:B------:R-:W2:Y:S01]  /*7380*/  LDTM.16dp32bit_t0_t15.x8 R40, tmem[UR4+0x10] ;  /* 0x00001004002879ee */ /* 0x000ea20008980000 */
[----:B------:R-:W1:Y:S09]  /*7390*/  LDTM.16dp32bit_t16_t31.x8 R40, tmem[UR4+0x18] ;  /* 0x00001804002879ee */ /* 0x000e7200089a0000 */
[----:B-1----:R-:W-:Y:S05]  /*73a0*/  @!P0 BRA `(.L_x_132) ;  /* 0x0000000000408947 */ /* 0x002fea0003800000 */
[----:B------:R-:W1:Y:S01]  /*73b0*/  LDCU.64 UR8, c[0x4][0x68] ;  /* 0x01000d00ff0877ac */ /* 0x000e620008000a00 */
[----:B------:R-:W-:Y:S01]  /*73c0*/  MOV R15, 0x0 ;  /* 0x00000000000f7802 */ /* 0x000fe20000000f00 */
[----:B------:R-:W-:Y:S02]  /*73d0*/  HFMA2 R12, -RZ, RZ, 0, 5.9604644775390625e-08 ;  /* 0x00000001ff0c7431 */ /* 0x000fe400000001ff */
[----:B------:R-:W-:Y:S02]  /*73e0*/  IMAD.MOV.U32 R8, RZ, RZ, 0x192 ;  /* 0x00000192ff087424 */ /* 0x000fe400078e00ff */
[----:B------:R-:W-:Y:S01]  /*73f0*/  IMAD.MOV.U32 R13, RZ, RZ, RZ ;  /* 0x000000ffff0d7224 */ /* 0x000fe200078e00ff */
[----:B------:R-:W3:Y:S01]  /*7400*/  LDCU.64 UR6, c[0x4][0x70] ;  /* 0x01000e00ff0677ac */ /* 0x000ee20008000a00 */
[----:B------:R-:W2:Y:S01]  /*7410*/  LDC.64 R14, c[0x4][R15] ;  /* 0x010000000f0e7b82 */ /* 0x000ea20000000a00 */
[----:B------:R-:W4:Y:S01]  /*7420*/  LDCU.64 UR4, c[0x4][0x8] ;  /* 0x01000100ff0477ac */ /* 0x000f220008000a00 */
[----:B-1----:R-:W-:Y:S01]  /*7430*/  MOV R5, UR9 ;  /* 0x0000000900057c02 */ /* 0x002fe20008000f00 */
[----:B------:R-:W-:Y:S01]  /*7440*/  IMAD.U32 R4, RZ, RZ, UR8 ;  /* 0x00000008ff047e24 */ /* 0x000fe2000f8e00ff */
[----:B---3--:R-:W-:Y:S01]  /*7450*/  MOV R7, UR7 ;  /* 0x0000000700077c02 */ /* 0x008fe20008000f00 */
[----:B------:R-:W-:Y:S01]  /*7460*/  IMAD.U32 R6, RZ, RZ, UR6 ;  /* 0x00000006ff067e24 */ /* 0x000fe2000f8e00ff */
[----:B----4-:R-:W-:Y:S01]  /*7470*/  MOV R11, UR5 ;  /* 0x00000005000b7c02 */ /* 0x010fe20008000f00 */
[----:B------:R-:W-:Y:S02]  /*7480*/  IMAD.U32 R10, RZ, RZ, UR4 ;  /* 0x00000004ff0a7e24 */ /* 0x000fe4000f8e00ff */
[----:B------:R-:W-:Y:S07]  /*7490*/  LEPC R20, `(.L_x_132) ;  /* 0x000000001014794e */ /* 0x000fee0000000000 */
[----:B--2--5:R-:W-:Y:S05]  /*74a0*/  CALL.ABS.NOINC R14 ;  /* 0x000000000e007343 */ /* 0x024fea0003c00000 */
.L_x_132:
[----:B------:R-:W-:Y:S05]  /*74b0*/  WARPSYNC.ALL ;  /* 0x0000000000007948 */ /* 0x000fea0003800000 */
[C---:B------:R-:W-:Y:S01]  /*74c0*/  R2UR UR4, R60.reuse ;  /* 0x000000003c0472ca */ /* 0x040fe200000e0000 */
[----:B------:R-:W-:Y:S05]  /*74d0*/  VIADD R3, R60, 0x30 ;  /* 0x000000303c037836 */ /* 0x000fea0000000000 */
[----:B------:R-:W-:Y:S04]  /*74e0*/  SHF.R.U32.HI R3, RZ, 0x15, R3 ;  /* 0x00000015ff037819 */ /* 0x000fe80000011603 */
[----:B------:R-:W-:Y:S03]  /*74f0*/  LOP3.LUT P0, RZ, R3, 0x3, R108, 0x48, !PT ;  /* 0x0000000303ff7812 */ /* 0x000fe6000780486c */
[----:B------:R-:W1:Y:S01]  /*7500*/  LDTM.16dp32bit_t0_t15.x8 R32, tmem[UR4+0x20] ;  /* 0x00002004002079ee */ /* 0x000e620008980000 */
[----:B------:R-:W1:Y:S09]  /*7510*/  LDTM.16dp32bit_t16_t31.x8 R32, tmem[UR4+0x28] ;  /* 0x00002804002079ee */ /* 0x000e7200089a0000 */
[----:B-1----:R-:W-:Y:S05]  /*7520*/  @!P0 BRA `(.L_x_133) ;  /* 0x0000000000408947 */ /* 0x002fea0003800000 */
        /* <DEDUP_REMOVED lines=16> */
.L_x_133:
        /* <DEDUP_REMOVED lines=24> */
.L_x_134:
[----:B------:R-:W-:Y:S01]  /*77b0*/  ISETP.NE.AND P0, PT, R113, RZ, PT ;  /* 0x000000ff7100720c */ /* 0x000fe20003f05270 */
[----:B------:R-:W-:Y:S05]  /*77c0*/  WARPSYNC.ALL ;  /* 0x0000000000007948 */ /* 0x000fea0003800000 */
[----:B----45:R-:W-:Y:S01]  /*77d0*/  IMAD R48, R58, R48, RZ ;  /* 0x000000303a307224 */ /* 0x030fe200078e02ff */
[----:B------:R-:W-:Y:S01]  /*77e0*/  R2UR UR4, R60 ;  /* 0x000000003c0472ca */ /* 0x000fe200000e0000 */
[----:B------:R-:W-:Y:S01]  /*77f0*/  UIADD3 UR5, UPT, UPT, UR50, 0x350, URZ ;  /* 0x0000035032057890 */ /* 0x000fe2000fffe0ff */
[----:B------:R-:W-:Y:S01]  /*7800*/  SHF.L.U32 R0, R66, 0x10, RZ ;  /* 0x0000001042007819 */ /* 0x000fe200000006ff */
[----:B------:R-:W-:Y:S01]  /*7810*/  IMAD R49, R58, R49, RZ ;  /* 0x000000313a317224 */ /* 0x000fe200078e02ff */
[----:B------:R-:W-:Y:S01]  /*7820*/  PRMT R3, R66, 0x8880, RZ ;  /* 0x0000888042037816 */ /* 0x000fe200000000ff */
[----:B------:R-:W-:Y:S01]  /*7830*/  IMAD R50, R58, R50, RZ ;  /* 0x000000323a327224 */ /* 0x000fe200078e02ff */
[----:B------:R-:W-:Y:S01]  /*7840*/  SHF.L.U32 R13, R66, 0x8, RZ ;  /* 0x00000008420d7819 */ /* 0x000fe200000006ff */
[C---:B------:R-:W-:Y:S01]  /*7850*/  IMAD R51, R58.reuse, R51, RZ ;  /* 0x000000333a337224 */ /* 0x040fe200078e02ff */
[----:B------:R-:W-:Y:S01]  /*7860*/  SHF.R.S32.HI R0, RZ, 0x18, R0 ;  /* 0x00000018ff007819 */ /* 0x000fe20000011400 */
[----:B------:R-:W-:Y:S01]  /*7870*/  IMAD R48, R3, UR39, R48 ;  /* 0x0000002703307c24 */ /* 0x000fe2000f8e0230 */
[C---:B------:R-:W-:Y:S01]  /*7880*/  PRMT R91, R67.reuse, 0x8880, RZ ;  /* 0x00008880435b7816 */ /* 0x040fe200000000ff */
[----:B------:R-:W-:Y:S01]  /*7890*/  IMAD R52, R58, R52, RZ ;  /* 0x000000343a347224 */ /* 0x000fe200078e02ff */
[----:B------:R-:W-:Y:S01]  /*78a0*/  SHF.R.S32.HI R13, RZ, 0x18, R13 ;  /* 0x00000018ff0d7819 */ /* 0x000fe2000001140d */
[----:B------:R-:W-:Y:S01]  /*78b0*/  IMAD R49, R0, UR39, R49 ;  /* 0x0000002700317c24 */ /* 0x000fe2000f8e0231 */
[----:B------:R-:W-:Y:S01]  /*78c0*/  SHF.R.S32.HI R12, RZ, 0x18, R66 ;  /* 0x00000018ff0c7819 */ /* 0x000fe20000011442 */
[----:B------:R-:W-:Y:S01]  /*78d0*/  IMAD R53, R58, R53, RZ ;  /* 0x000000353a357224 */ /* 0x000fe200078e02ff */
[----:B------:R-:W-:Y:S01]  /*78e0*/  SHF.L.U32 R90, R67, 0x10, RZ ;  /* 0x00000010435a7819 */ /* 0x000fe200000006ff */
[----:B------:R-:W-:Y:S01]  /*78f0*/  IMAD R50, R13, UR39, R50 ;  /* 0x000000270d327c24 */ /* 0x000fe2000f8e0232 */
[----:B------:R-:W-:Y:S01]  /*7900*/  SHF.L.U32 R89, R67, 0x8, RZ ;  /* 0x0000000843597819 */ /* 0x000fe200000006ff */
[----:B------:R-:W-:Y:S01]  /*7910*/  IMAD R51, R12, UR39, R51 ;  /* 0x000000270c337c24 */ /* 0x000fe2000f8e0233 */
[----:B------:R-:W-:Y:S01]  /*7920*/  MOV R3, R91 ;  /* 0x0000005b00037202 */ /* 0x000fe20000000f00 */
[C---:B------:R-:W-:Y:S01]  /*7930*/  IMAD R54, R58.reuse, R54, RZ ;  /* 0x000000363a367224 */ /* 0x040fe200078e02ff */
[----:B------:R-:W-:Y:S01]  /*7940*/  SHF.R.S32.HI R0, RZ, 0x18, R90 ;  /* 0x00000018ff007819 */ /* 0x000fe2000001145a */
[----:B------:R-:W-:Y:S01]  /*7950*/  IMAD R55, R58, R55, RZ ;  /* 0x000000373a377224 */ /* 0x000fe200078e02ff */
[C---:B------:R-:W-:Y:S01]  /*7960*/  PRMT R92, R62.reuse, 0x8880, RZ ;  /* 0x000088803e5c7816 */ /* 0x040fe200000000ff */
[----:B------:R-:W-:Y:S01]  /*7970*/  IMAD R52, R3, UR39, R52 ;  /* 0x0000002703347c24 */ /* 0x000fe2000f8e0234 */
[----:B------:R-:W-:Y:S01]  /*7980*/  SHF.R.S32.HI R13, RZ, 0x18, R89 ;  /* 0x00000018ff0d7819 */ /* 0x000fe20000011459 */
[----:B------:R-:W-:Y:S01]  /*7990*/  IMAD.U32 R88, R62, 0x10000, RZ ;  /* 0x000100003e587824 */ /* 0x000fe200078e00ff */
[----:B------:R-:W-:Y:S01]  /*79a0*/  SHF.R.S32.HI R14, RZ, 0x18, R67 ;  /* 0x00000018ff0e7819 */ /* 0x000fe20000011443 */
[----:B------:R-:W-:Y:S01]  /*79b0*/  IMAD R53, R0, UR39, R53 ;  /* 0x0000002700357c24 */ /* 0x000fe2000f8e0235 */
[----:B------:R-:W-:Y:S01]  /*79c0*/  MOV R3, R92 ;  /* 0x0000005c00037202 */ /* 0x000fe20000000f00 */
[----:B--2---:R-:W-:Y:S01]  /*79d0*/  IMAD R40, R58, R40, RZ ;  /* 0x000000283a287224 */ /* 0x004fe200078e02ff */
[----:B------:R-:W-:Y:S01]  /*79e0*/  SHF.L.U32 R87, R62, 0x8, RZ ;  /* 0x000000083e577819 */ /* 0x000fe200000006ff */
[----:B------:R-:W-:Y:S01]  /*79f0*/  IMAD R54, R13, UR39, R54 ;  /* 0x000000270d367c24 */ /* 0x000fe2000f8e0236 */
[----:B------:R-:W-:Y:S01]  /*7a00*/  SHF.R.S32.HI R0, RZ, 0x18, R88 ;  /* 0x00000018ff007819 */ /* 0x000fe20000011458 */
[----:B------:R-:W-:Y:S01]  /*7a10*/  IMAD R55, R14, UR39, R55 ;  /* 0x000000270e377c24 */ /* 0x000fe2000f8e0237 */
[----:B------:R-:W-:Y:S01]  /*7a20*/  PRMT R86, R63, 0x8880, RZ ;  /* 0x000088803f567816 */ /* 0x000fe200000000ff */
[C---:B------:R-:W-:Y:S01]  /*7a30*/  IMAD R41, R58.reuse, R41, RZ ;  /* 0x000000293a297224 */ /* 0x040fe200078e02ff */
[----:B------:R-:W-:Y:S01]  /*7a40*/  SHF.R.S32.HI R20, RZ, 0x18, R62 ;  /* 0x00000018ff147819 */ /* 0x000fe2000001143e */
[----:B------:R-:W-:Y:S01]  /*7a50*/  IMAD R40, R3, UR39, R40 ;  /* 0x0000002703287c24 */ /* 0x000fe2000f8e0228 */
[----:B------:R-:W-:Y:S01]  /*7a60*/  SHF.R.S32.HI R3, RZ, 0x18, R87 ;  /* 0x00000018ff037819 */ /* 0x000fe20000011457 */
[C---:B------:R-:W-:Y:S01]  /*7a70*/  IMAD R42, R58.reuse, R42, RZ ;  /* 0x0000002a3a2a7224 */ /* 0x040fe200078e02ff */
[C---:B------:R-:W-:Y:S01]  /*7a80*/  SHF.L.U32 R84, R63.reuse, 0x10, RZ ;  /* 0x000000103f547819 */ /* 0x040fe200000006ff */
[----:B------:R-:W-:Y:S01]  /*7a90*/  IMAD R43, R58, R43, RZ ;  /* 0x0000002b3a2b7224 */ /* 0x000fe200078e02ff */
[----:B------:R-:W-:Y:S01]  /*7aa0*/  SHF.L.U32 R15, R63, 0x8, RZ ;  /* 0x000000083f0f7819 */ /* 0x000fe200000006ff */
[----:B------:R-:W-:Y:S01]  /*7ab0*/  IMAD R41, R0, UR39, R41 ;  /* 0x0000002700297c24 */ /* 0x000fe2000f8e0229 */
[----:B------:R-:W-:Y:S01]  /*7ac0*/  MOV R13, R86 ;  /* 0x00000056000d7202 */ /* 0x000fe20000000f00 */
[----:B------:R-:W-:Y:S01]  /*7ad0*/  IMAD R44, R58, R44, RZ ;  /* 0x0000002c3a2c7224 */ /* 0x000fe200078e02ff */
[----:B------:R-:W-:Y:S01]  /*7ae0*/  SHF.R.S32.HI R0, RZ, 0x18, R84 ;  /* 0x00000018ff007819 */ /* 0x000fe20000011454 */
[----:B------:R-:W-:Y:S01]  /*7af0*/  IMAD R42, R3, UR39, R42 ;  /* 0x00000027032a7c24 */ /* 0x000fe2000f8e022a */
[----:B------:R-:W-:Y:S01]  /*7b00*/  PRMT R85, R64, 0x8880, RZ ;  /* 0x0000888040557816 */ /* 0x000fe200000000ff */
[----:B------:R-:W-:Y:S01]  /*7b10*/  IMAD R45, R58, R45, RZ ;  /* 0x0000002d3a2d7224 */ /* 0x000fe200078e02ff */
[----:B------:R-:W-:Y:S01]  /*7b20*/  SHF.R.S32.HI R15, RZ, 0x18, R15 ;  /* 0x00000018ff0f7819 */ /* 0x000fe2000001140f */
[----:B------:R-:W-:Y:S01]  /*7b30*/  IMAD R43, R20, UR39, R43 ;  /* 0x00000027142b7c24 */ /* 0x000fe2000f8e022b */
[----:B------:R-:W-:Y:S01]  /*7b40*/  SHF.R.S32.HI R62, RZ, 0x18, R63 ;  /* 0x00000018ff3e7819 */ /* 0x000fe2000001143f */
[----:B------:R-:W-:Y:S01]  /*7b50*/  IMAD R46, R58, R46, RZ ;  /* 0x0000002e3a2e7224 */ /* 0x000fe200078e02ff */
[----:B------:R-:W-:Y:S01]  /*7b60*/  SHF.L.U32 R83, R64, 0x10, RZ ;  /* 0x0000001040537819 */ /* 0x000fe200000006ff */
[----:B------:R-:W-:Y:S01]  /*7b70*/  IMAD R44, R13, UR39, R44 ;  /* 0x000000270d2c7c24 */ /* 0x000fe2000f8e022c */
[----:B------:R-:W-:Y:S01]  /*7b80*/  MOV R3, R85 ;  /* 0x0000005500037202 */ /* 0x000fe20000000f00 */
[----:B------:R-:W-:Y:S01]  /*7b90*/  IMAD R47, R58, R47, RZ ;  /* 0x0000002f3a2f7224 */ /* 0x000fe200078e02ff */
[C---:B------:R-:W-:Y:S01]  /*7ba0*/  PRMT R81, R65.reuse, 0x8880, RZ ;  /* 0x0000888041517816 */ /* 0x040fe200000000ff */
[----:B------:R-:W-:Y:S01]  /*7bb0*/  IMAD R45, R0, UR39, R45 ;  /* 0x00000027002d7c24 */ /* 0x000fe2000f8e022d */
[----:B------:R-:W-:Y:S01]  /*7bc0*/  SHF.R.S32.HI R0, RZ, 0x18, R83 ;  /* 0x00000018ff007819 */ /* 0x000fe20000011453 */
[----:B------:R-:W-:Y:S01]  /*7bd0*/  IMAD R32, R58, R32, RZ ;  /* 0x000000203a207224 */ /* 0x000fe200078e02ff */
[----:B------:R-:W-:Y:S01]  /*7be0*/  SHF.L.U32 R79, R65, 0x10, RZ ;  /* 0x00000010414f7819 */ /* 0x000fe200000006ff */
[----:B------:R-:W-:Y:S01]  /*7bf0*/  IMAD.SHL.U32 R82, R64, 0x100, RZ ;  /* 0x0000010040527824 */ /* 0x000fe200078e00ff */
[----:B------:R-:W-:Y:S01]  /*7c00*/  SHF.R.S32.HI R64, RZ, 0x18, R64 ;  /* 0x00000018ff407819 */ /* 0x000fe20000011440 */
[----:B------:R-:W-:Y:S01]  /*7c10*/  IMAD R46, R15, UR39, R46 ;  /* 0x000000270f2e7c24 */ /* 0x000fe2000f8e022e */
[----:B------:R-:W-:Y:S01]  /*7c20*/  SHF.L.U32 R77, R65, 0x8, RZ ;  /* 0x00000008414d7819 */ /* 0x000fe200000006ff */
[----:B------:R-:W-:Y:S01]  /*7c30*/  IMAD R47, R62, UR39, R47 ;  /* 0x000000273e2f7c24 */ /* 0x000fe2000f8e022f */
[----:B------:R-:W-:Y:S01]  /*7c40*/  PRMT R80, R68, 0x8880, RZ ;  /* 0x0000888044507816 */ /* 0x000fe200000000ff */
[C---:B------:R-:W-:Y:S01]  /*7c50*/  IMAD R33, R58.reuse, R33, RZ ;  /* 0x000000213a217224 */ /* 0x040fe200078e02ff */
[----:B------:R-:W-:Y:S01]  /*7c60*/  SHF.R.S32.HI R15, RZ, 0x18, R77 ;  /* 0x00000018ff0f7819 */ /* 0x000fe2000001144d */
[----:B------:R-:W-:Y:S01]  /*7c70*/  IMAD R32, R3, UR39, R32 ;  /* 0x0000002703207c24 */ /* 0x000fe2000f8e0220 */
[----:B------:R-:W-:Y:S01]  /*7c80*/  SHF.R.S32.HI R3, RZ, 0x18, R82 ;  /* 0x00000018ff037819 */ /* 0x000fe20000011452 */
[C---:B------:R-:W-:Y:S01]  /*7c90*/  IMAD R34, R58.reuse, R34, RZ ;  /* 0x000000223a227224 */ /* 0x040fe200078e02ff */
[----:B------:R-:W-:Y:S01]  /*7ca0*/  SHF.R.S32.HI R66, RZ, 0x18, R65 ;  /* 0x00000018ff427819 */ /* 0x000fe20000011441 */
[----:B------:R-:W-:Y:S01]  /*7cb0*/  IMAD R35, R58, R35, RZ ;  /* 0x000000233a237224 */ /* 0x000fe200078e02ff */
[----:B------:R-:W-:Y:S01]  /*7cc0*/  SHF.L.U32 R78, R68, 0x10, RZ ;  /* 0x00000010444e7819 */ /* 0x000fe200000006ff */
[----:B------:R-:W-:Y:S01]  /*7cd0*/  IMAD R33, R0, UR39, R33 ;  /* 0x0000002700217c24 */ /* 0x000fe2000f8e0221 */
[----:B------:R-:W-:Y:S01]  /*7ce0*/  SHF.R.S32.HI R0, RZ, 0x18, R79 ;  /* 0x00000018ff007819 */ /* 0x000fe2000001144f */
[----:B------:R-:W-:Y:S01]  /*7cf0*/  IMAD R36, R58, R36, RZ ;  /* 0x000000243a247224 */ /* 0x000fe200078e02ff */
[----:B------:R-:W-:Y:S01]  /*7d00*/  SHF.L.U32 R75, R68, 0x8, RZ ;  /* 0x00000008444b7819 */ /* 0x000fe200000006ff */
[----:B------:R-:W-:Y:S01]  /*7d10*/  IMAD.MOV.U32 R13, RZ, RZ, R81 ;  /* 0x000000ffff0d7224 */ /* 0x000fe200078e0051 */
[----:B------:R-:W-:Y:S01]  /*7d20*/  PRMT R74, R69, 0x8880, RZ ;  /* 0x00008880454a7816 */ /* 0x000fe200000000ff */
[----:B------:R-:W-:Y:S01]  /*7d30*/  IMAD R34, R3, UR39, R34 ;  /* 0x0000002703227c24 */ /* 0x000fe2000f8e0222 */
[----:B------:R-:W-:Y:S01]  /*7d40*/  MOV R3, R80 ;  /* 0x0000005000037202 */ /* 0x000fe20000000f00 */
[----:B------:R-:W-:Y:S01]  /*7d50*/  IMAD R37, R58, R37, RZ ;  /* 0x000000253a257224 */ /* 0x000fe200078e02ff */
[----:B------:R-:W-:Y:S01]  /*7d60*/  SHF.R.S32.HI R68, RZ, 0x18, R68 ;  /* 0x00000018ff447819 */ /* 0x000fe20000011444 */
[----:B------:R-:W-:Y:S01]  /*7d70*/  IMAD R35, R64, UR39, R35 ;  /* 0x0000002740237c24 */ /* 0x000fe2000f8e0223 */
[----:B------:R-:W-:Y:S01]  /*7d80*/  SHF.L.U32 R65, R69, 0x8, RZ ;  /* 0x0000000845417819 */ /* 0x000fe200000006ff */
[----:B------:R-:W-:Y:S01]  /*7d90*/  IMAD R38, R58, R38, RZ ;  /* 0x000000263a267224 */ /* 0x000fe200078e02ff */
[----:B------:R-:W-:Y:S01]  /*7da0*/  PRMT R76, R72, 0x8880, RZ ;  /* 0x00008880484c7816 */ /* 0x000fe200000000ff */
[----:B------:R-:W-:Y:S01]  /*7db0*/  IMAD R36, R13, UR39, R36 ;  /* 0x000000270d247c24 */ /* 0x000fe2000f8e0224 */
[----:B------:R-:W-:Y:S01]  /*7dc0*/  MOV R13, R74 ;  /* 0x0000004a000d7202 */ /* 0x000fe20000000f00 */
[----:B------:R-:W-:Y:S01]  /*7dd0*/  IMAD R39, R58, R39, RZ ;  /* 0x000000273a277224 */ /* 0x000fe200078e02ff */
[----:B------:R-:W-:Y:S01]  /*7de0*/  SHF.R.S32.HI R70, RZ, 0x18, R69 ;  /* 0x00000018ff467819 */ /* 0x000fe20000011445 */
[----:B------:R-:W-:Y:S01]  /*7df0*/  IMAD R37, R0, UR39, R37 ;  /* 0x0000002700257c24 */ /* 0x000fe2000f8e0225 */
[----:B------:R-:W-:Y:S01]  /*7e00*/  SHF.R.S32.HI R0, RZ, 0x18, R78 ;  /* 0x00000018ff007819 */ /* 0x000fe2000001144e */
[----:B------:R-:W-:Y:S01]  /*7e10*/  IMAD R24, R58, R24, RZ ;  /* 0x000000183a187224 */ /* 0x000fe200078e02ff */
[----:B------:R-:W-:Y:S01]  /*7e20*/  SHF.L.U32 R67, R72, 0x8, RZ ;  /* 0x0000000848437819 */ /* 0x000fe200000006ff */
[----:B------:R-:W-:Y:S01]  /*7e30*/  IMAD R38, R15, UR39, R38 ;  /* 0x000000270f267c24 */ /* 0x000fe2000f8e0226 */
[C---:B------:R-:W-:Y:S01]  /*7e40*/  PRMT R63, R73.reuse, 0x8880, RZ ;  /* 0x00008880493f7816 */ /* 0x040fe200000000ff */
[----:B------:R-:W-:Y:S01]  /*7e50*/  IMAD R39, R66, UR39, R39 ;  /* 0x0000002742277c24 */ /* 0x000fe2000f8e0227 */
[----:B------:R-:W-:Y:S01]  /*7e60*/  SHF.R.S32.HI R12, RZ, 0x18, R72 ;  /* 0x00000018ff0c7819 */ /* 0x000fe20000011448 */
[C---:B------:R-:W-:Y:S01]  /*7e70*/  IMAD R25, R58.reuse, R25, RZ ;  /* 0x000000193a197224 */ /* 0x040fe200078e02ff */
[----:B------:R-:W-:Y:S01]  /*7e80*/  SHF.L.U32 R61, R73, 0x10, RZ ;  /* 0x00000010493d7819 */ /* 0x000fe200000006ff */
[----:B------:R-:W-:Y:S01]  /*7e90*/  IMAD R24, R3, UR39, R24 ;  /* 0x0000002703187c24 */ /* 0x000fe2000f8e0218 */
[----:B------:R-:W-:Y:S01]  /*7ea0*/  SHF.R.S32.HI R3, RZ, 0x18, R75 ;  /* 0x00000018ff037819 */ /* 0x000fe2000001144b */
[----:B------:R-:W-:Y:S01]  /*7eb0*/  IMAD R26, R58, R26, RZ ;  /* 0x0000001a3a1a7224 */ /* 0x000fe200078e02ff */
[----:B------:R-:W-:Y:S01]  /*7ec0*/  I2IP.S8.S32.SAT R116, R51, R50, RZ ;  /* 0x0000003233747239 */ /* 0x000fe200000014ff */
[----:B------:R-:W-:Y:S01]  /*7ed0*/  IMAD.U32 R71, R69, 0x10000, RZ ;  /* 0x0001000045477824 */ /* 0x000fe200078e00ff */
[----:B------:R-:W-:Y:S01]  /*7ee0*/  SHF.L.U32 R69, R72, 0x10, RZ ;  /* 0x0000001048457819 */ /* 0x000fe200000006ff */
[----:B------:R-:W-:Y:S01]  /*7ef0*/  IMAD R27, R58, R27, RZ ;  /* 0x0000001b3a1b7224 */ /* 0x000fe200078e02ff */
[----:B------:R-:W-:Y:S01]  /*7f00*/  SHF.R.S32.HI R72, RZ, 0x18, R73 ;  /* 0x00000018ff487819 */ /* 0x000fe20000011449 */
[----:B------:R-:W-:Y:S01]  /*7f10*/  IMAD R25, R0, UR39, R25 ;  /* 0x0000002700197c24 */ /* 0x000fe2000f8e0219 */
[----:B------:R-:W-:Y:S01]  /*7f20*/  SHF.R.S32.HI R0, RZ, 0x18, R71 ;  /* 0x00000018ff007819 */ /* 0x000fe20000011447 */
[C---:B------:R-:W-:Y:S01]  /*7f30*/  IMAD R28, R58.reuse, R28, RZ ;  /* 0x0000001c3a1c7224 */ /* 0x040fe200078e02ff */
[----:B------:R-:W-:Y:S01]  /*7f40*/  I2IP.S8.S32.SAT R117, R55, R54, RZ ;  /* 0x0000003637757239 */ /* 0x000fe200000014ff */
[----:B------:R-:W-:Y:S01]  /*7f50*/  IMAD R26, R3, UR39, R26 ;  /* 0x00000027031a7c24 */ /* 0x000fe2000f8e021a */
[----:B------:R-:W-:Y:S01]  /*7f60*/  SHF.R.S32.HI R3, RZ, 0x18, R65 ;  /* 0x00000018ff037819 */ /* 0x000fe20000011441 */
[----:B------:R-:W-:Y:S01]  /*7f70*/  IMAD R29, R58, R29, RZ ;  /* 0x0000001d3a1d7224 */ /* 0x000fe200078e02ff */
[----:B------:R-:W-:Y:S01]  /*7f80*/  I2IP.S8.S32.SAT R118, R43, R42, RZ ;  /* 0x0000002a2b767239 */ /* 0x000fe200000014ff */
[----:B------:R-:W-:Y:S01]  /*7f90*/  IMAD R27, R68, UR39, R27 ;  /* 0x00000027441b7c24 */ /* 0x000fe2000f8e021b */
[----:B------:R-:W-:Y:S01]  /*7fa0*/  I2IP.S8.S32.SAT R119, R47, R46, RZ ;  /* 0x0000002e2f777239 */ /* 0x000fe200000014ff */
[----:B------:R-:W-:Y:S01]  /*7fb0*/  IMAD R30, R58, R30, RZ ;  /* 0x0000001e3a1e7224 */ /* 0x000fe200078e02ff */
[----:B------:R-:W-:Y:S01]  /*7fc0*/  I2IP.S8.S32.SAT R120, R35, R34, RZ ;  /* 0x0000002223787239 */ /* 0x000fe200000014ff */
[----:B------:R-:W-:Y:S01]  /*7fd0*/  IMAD R28, R13, UR39, R28 ;  /* 0x000000270d1c7c24 */ /* 0x000fe2000f8e021c */
[----:B------:R-:W-:Y:S01]  /*7fe0*/  LDTM.16dp32bit_t0_t15.x8 R4, tmem[UR4+0x40] ;  /* 0x00004004000479ee */ /* 0x000fe20008980000 */
[----:B------:R-:W1:Y:S01]  /*7ff0*/  LDTM.16dp32bit_t16_t31.x8 R4, tmem[UR4+0x48] ;  /* 0x00004804000479ee */ /* 0x000e6200089a0000 */
[----:B------:R-:W-:Y:S01]  /*8000*/  IMAD R29, R0, UR39, R29 ;  /* 0x00000027001d7c24 */ /* 0x000fe2000f8e021d */
[----:B------:R-:W-:Y:S01]  /*8010*/  MOV R13, R76 ;  /* 0x0000004c000d7202 */ /* 0x000fe20000000f00 */
[----:B------:R-:W-:Y:S01]  /*8020*/  IMAD R31, R58, R31, RZ ;  /* 0x0000001f3a1f7224 */ /* 0x000fe200078e02ff */
[----:B------:R-:W-:Y:S01]  /*8030*/  SHF.R.S32.HI R0, RZ, 0x18, R69 ;  /* 0x00000018ff007819 */ /* 0x000fe20000011445 */
[----:B------:R-:W-:Y:S01]  /*8040*/  IMAD R30, R3, UR39, R30 ;  /* 0x00000027031e7c24 */ /* 0x000fe2000f8e021e */
[----:B------:R-:W-:Y:S01]  /*8050*/  SHF.R.S32.HI R3, RZ, 0x18, R67 ;  /* 0x00000018ff037819 */ /* 0x000fe20000011443 */
[----:B------:R-:W-:Y:S01]  /*8060*/  IMAD R31, R70, UR39, R31 ;  /* 0x00000027461f7c24 */ /* 0x000fe2000f8e021f */
[----:B------:R-:W-:Y:S01]  /*8070*/  UPRMT UR5, UR37, 0x654, UR5 ;  /* 0x0000065425057896 */ /* 0x000fe20008000005 */
[----:B------:R-:W-:Y:S01]  /*8080*/  IMAD.SHL.U32 R21, R73, 0x100, RZ ;  /* 0x0000010049157824 */ /* 0x000fe200078e00ff */
[----:B------:R-:W-:Y:S01]  /*8090*/  I2IP.S8.S32.SAT R121, R39, R38, RZ ;  /* 0x0000002627797239 */ /* 0x000fe200000014ff */
[----:B------:R-:W-:Y:S01]  /*80a0*/  NOP ;  /* 0x0000000000007918 */ /* 0x000fe20000000000 */
[----:B------:R-:W-:Y:S01]  /*80b0*/  I2IP.S8.S32.SAT R122, R27, R26, RZ ;  /* 0x0000001a1b7a7239 */ /* 0x000fe200000014ff */
[----:B------:R-:W-:Y:S01]  /*80c0*/  UIADD3 UR24, UPT, UPT, UR38, 0x1, URZ ;  /* 0x0000000126187890 */ /* 0x000fe2000fffe0ff */
[----:B------:R-:W-:Y:S01]  /*80d0*/  I2IP.S8.S32.SAT R123, R31, R30, RZ ;  /* 0x0000001e1f7b7239 */ /* 0x000fe200000014ff */
[----:B------:R-:W-:Y:S01]  /*80e0*/  BSSY.RECONVERGENT B0, `(.L_x_135) ;  /* 0x000004d000007945 */ /* 0x000fe20003800200 */
[----:B------:R-:W-:Y:S01]  /*80f0*/  I2IP.S8.S32.SAT R116, R49, R48, R116 ;  /* 0x0000003031747239 */ /* 0x000fe20000001474 */
[----:B-1----:R-:W-:Y:S01]  /*8100*/  SYNCS.ARRIVE.TRANS64.RED.A1T0 RZ, [UR5], RZ ;  /* 0x000000ffffff79a7 */ /* 0x002fe20008100405 */
[----:B------:R-:W-:Y:S02]  /*8110*/  I2IP.S8.S32.SAT R117, R53, R52, R117 ;  /* 0x0000003435757239 */ /* 0x000fe40000001475 */
[----:B------:R-:W-:Y:S02]  /*8120*/  I2IP.S8.S32.SAT R118, R41, R40, R118 ;  /* 0x0000002829767239 */ /* 0x000fe40000001476 */
[----:B------:R-:W-:Y:S01]  /*8130*/  I2IP.S8.S32.SAT R119, R45, R44, R119 ;  /* 0x0000002c2d777239 */ /* 0x000fe20000001477 */
[----:B------:R1:W-:Y:S01]  /*8140*/  STS.64 [R107+UR44+0x1800], R116 ;  /* 0x001800746b007988 */ /* 0x0003e20008000a2c */
[C---:B------:R-:W-:Y:S01]  /*8150*/  IMAD R4, R58.reuse, R4, RZ ;  /* 0x000000043a047224 */ /* 0x040fe200078e02ff */
[----:B------:R-:W-:Y:S01]  /*8160*/  I2IP.S8.S32.SAT R120, R33, R32, R120 ;  /* 0x0000002021787239 */ /* 0x000fe20000001478 */
[C---:B------:R-:W-:Y:S01]  /*8170*/  IMAD R5, R58.reuse, R5, RZ ;  /* 0x000000053a057224 */ /* 0x040fe200078e02ff */
[----:B------:R-:W-:Y:S01]  /*8180*/  I2IP.S8.S32.SAT R121, R37, R36, R121 ;  /* 0x0000002425797239 */ /* 0x000fe20000001479 */
[----:B------:R-:W-:Y:S01]  /*8190*/  IMAD R4, R13, UR39, R4 ;  /* 0x000000270d047c24 */ /* 0x000fe2000f8e0204 */
[----:B------:R1:W-:Y:S01]  /*81a0*/  STS.64 [R107+UR44+0x1c00], R118 ;  /* 0x001c00766b007988 */ /* 0x0003e20008000a2c */
[----:B------:R-:W-:Y:S01]  /*81b0*/  IMAD R6, R58, R6, RZ ;  /* 0x000000063a067224 */ /* 0x000fe200078e02ff */
[----:B------:R-:W-:Y:S01]  /*81c0*/  MOV R13, R63 ;  /* 0x0000003f000d7202 */ /* 0x000fe20000000f00 */
[----:B------:R-:W-:Y:S01]  /*81d0*/  IMAD R5, R0, UR39, R5 ;  /* 0x0000002700057c24 */ /* 0x000fe2000f8e0205 */
[----:B------:R-:W-:Y:S01]  /*81e0*/  SHF.R.S32.HI R0, RZ, 0x18, R61 ;  /* 0x00000018ff007819 */ /* 0x000fe2000001143d */
[C---:B------:R-:W-:Y:S01]  /*81f0*/  IMAD R7, R58.reuse, R7, RZ ;  /* 0x000000073a077224 */ /* 0x040fe200078e02ff */
[----:B------:R1:W-:Y:S01]  /*8200*/  STS.64 [R107+UR44+0x2000], R120 ;  /* 0x002000786b007988 */ /* 0x0003e20008000a2c */
[C---:B------:R-:W-:Y:S01]  /*8210*/  IMAD R8, R58.reuse, R8, RZ ;  /* 0x000000083a087224 */ /* 0x040fe200078e02ff */
[----:B------:R-:W-:Y:S01]  /*8220*/  I2IP.S8.S32.SAT R122, R25, R24, R122 ;  /* 0x00000018197a7239 */ /* 0x000fe2000000147a */
[----:B------:R-:W-:Y:S01]  /*8230*/  IMAD R6, R3, UR39, R6 ;  /* 0x0000002703067c24 */ /* 0x000fe2000f8e0206 */
[----:B------:R-:W-:Y:S01]  /*8240*/  SHF.R.S32.HI R3, RZ, 0x18, R21 ;  /* 0x00000018ff037819 */ /* 0x000fe20000011415 */
[----:B------:R-:W-:Y:S01]  /*8250*/  IMAD R9, R58, R9, RZ ;  /* 0x000000093a097224 */ /* 0x000fe200078e02ff */
[----:B------:R-:W-:Y:S01]  /*8260*/  I2IP.S8.S32.SAT R123, R29, R28, R123 ;  /* 0x0000001c1d7b7239 */ /* 0x000fe2000000147b */
[----:B------:R-:W-:Y:S02]  /*8270*/  IMAD R7, R12, UR39, R7 ;  /* 0x000000270c077c24 */ /* 0x000fe4000f8e0207 */
[----:B------:R-:W-:Y:S02]  /*8280*/  IMAD R8, R13, UR39, R8 ;  /* 0x000000270d087c24 */ /* 0x000fe4000f8e0208 */
[----:B------:R1:W-:Y:S01]  /*8290*/  STS.64 [R107+UR44+0x2400], R122 ;  /* 0x0024007a6b007988 */ /* 0x0003e20008000a2c */
[----:B------:R-:W-:Y:S01]  /*82a0*/  IMAD R10, R58, R10, RZ ;  /* 0x0000000a3a0a7224 */ /* 0x000fe200078e02ff */
[----:B------:R-:W-:Y:S01]  /*82b0*/  I2IP.S8.S32.SAT R124, R7, R6, RZ ;  /* 0x00000006077c7239 */ /* 0x000fe200000014ff */
[----:B------:R-:W-:Y:S02]  /*82c0*/  IMAD R9, R0, UR39, R9 ;  /* 0x0000002700097c24 */ /* 0x000fe4000f8e0209 */
[----:B------:R-:W-:Y:S01]  /*82d0*/  IMAD R11, R58, R11, RZ ;  /* 0x0000000b3a0b7224 */ /* 0x000fe200078e02ff */
[----:B------:R-:W-:Y:S01]  /*82e0*/  I2IP.S8.S32.SAT R124, R5, R4, R124 ;  /* 0x00000004057c7239 */ /* 0x000fe2000000147c */
[----:B------:R-:W-:Y:S02]  /*82f0*/  IMAD R10, R3, UR39, R10 ;  /* 0x00000027030a7c24 */ /* 0x000fe4000f8e020a */
[----:B------:R-:W-:Y:S05]  /*8300*/  IMAD R11, R72, UR39, R11 ;  /* 0x00000027480b7c24 */ /* 0x000fea000f8e020b */
[----:B------:R-:W-:Y:S04]  /*8310*/  I2IP.S8.S32.SAT R125, R11, R10, RZ ;  /* 0x0000000a0b7d7239 */ /* 0x000fe800000014ff */
[----:B------:R-:W-:Y:S05]  /*8320*/  I2IP.S8.S32.SAT R125, R9, R8, R125 ;  /* 0x00000008097d7239 */ /* 0x000fea000000147d */
[----:B------:R1:W-:Y:S01]  /*8330*/  STS.64 [R107+UR44+0x2800], R124 ;  /* 0x0028007c6b007988 */ /* 0x0003e20008000a2c */
[----:B------:R-:W-:Y:S01]  /*8340*/  @!PT LDS RZ, [RZ] ;  /* 0x00000000fffff984 */ /* 0x000fe20000000800 */
[----:B------:R-:W-:Y:S01]  /*8350*/  @!PT LDS RZ, [RZ] ;  /* 0x00000000fffff984 */ /* 0x000fe20000000800 */
[----:B------:R-:W-:Y:S01]  /*8360*/  @!PT LDS RZ, [RZ] ;  /* 0x00000000fffff984 */ /* 0x000fe20000000800 */
[----:B------:R-:W-:Y:S01]  /*8370*/  @!PT LDS RZ, [RZ] ;  /* 0x00000000fffff984 */ /* 0x000fe20000000800 */
[----:B------:R2:W-:Y:S06]  /*8380*/  MEMBAR.ALL.CTA ;  /* 0x0000000000007992 */ /* 0x0005ec0000008000 */
[----:B--2---:R-:W2:Y:S02]  /*8390*/  FENCE.VIEW.ASYNC.S ;  /* 0x00000000000073c6 */ /* 0x004ea40000000000 */
[----:B--2---:R-:W-:Y:S06]  /*83a0*/  BAR.SYNC.DEFER_BLOCKING 0x1, 0x80 ;  /* 0x0042000000007b1d */ /* 0x004fec0000010000 */
[----:B------:R-:W-:Y:S05]  /*83b0*/  @P0 BRA `(.L_x_136) ;  /* 0x00000000007c0947 */ /* 0x000fea0003800000 */
[----:B------:R-:W-:Y:S01]  /*83c0*/  R2UR UR13, R101 ;  /* 0x00000000650d72ca */ /* 0x000fe200000e0000 */
[----:B------:R-:W-:Y:S01]  /*83d0*/  UIADD3 UR26, UP0, UPT, UR48, 0x680, URZ ;  /* 0x00000680301a7890 */ /* 0x000fe2000ff1e0ff */
[----:B------:R-:W-:Y:S01]  /*83e0*/  R2UR UR14, R103 ;  /* 0x00000000670e72ca */ /* 0x000fe200000e0000 */
[----:B------:R-:W-:Y:S02]  /*83f0*/  UIADD3 UR12, UPT, UPT, UR44, 0x1800, URZ ;  /* 0x000018002c0c7890 */ /* 0x000fe4000fffe0ff */
[----:B------:R-:W-:Y:S01]  /*8400*/  UIADD3.X UR27, UPT, UPT, URZ, UR49, URZ, UP0, !UPT ;  /* 0x00000031ff1b7290 */ /* 0x000fe200087fe4ff */
[----:B------:R-:W-:Y:S01]  /*8410*/  UMOV UR15, UR36 ;  /* 0x00000024000f7c82 */ /* 0x000fe20008000000 */
[----:B------:R-:W-:Y:S01]  /*8420*/  UIADD3 UR8, UPT, UPT, UR44, 0x1c00, URZ ;  /* 0x00001c002c087890 */ /* 0x000fe2000fffe0ff */
[----:B------:R-:W-:Y:S01]  /*8430*/  UMOV UR11, UR36 ;  /* 0x00000024000b7c82 */ /* 0x000fe20008000000 */
[----:B------:R-:W-:Y:S04]  /*8440*/  UIADD3 UR4, UPT, UPT, UR44, 0x2000, URZ ;  /* 0x000020002c047890 */ /* 0x000fe8000fffe0ff */
[----:B------:R-:W-:Y:S02]  /*8450*/  UIMAD UR13, UR13, 0x50, URZ ;  /* 0x000000500d0d78a4 */ /* 0x000fe4000f8e02ff */
[----:B------:R-:W-:Y:S02]  /*8460*/  USHF.L.U32 UR14, UR14, 0x6, URZ ;  /* 0x000000060e0e7899 */ /* 0x000fe400080006ff */
[----:B------:R-:W-:Y:S02]  /*8470*/  UIADD3 UR9, UPT, UPT, UR13, 0x10, URZ ;  /* 0x000000100d097890 */ /* 0x000fe4000fffe0ff */
[----:B------:R-:W-:Y:S01]  /*8480*/  UIADD3 UR5, UPT, UPT, UR13, 0x20, URZ ;  /* 0x000000200d057890 */ /* 0x000fe2000fffe0ff */
[----:B------:R-:W-:Y:S02]  /*8490*/  UMOV UR7, UR36 ;  /* 0x0000002400077c82 */ /* 0x000fe40008000000 */
[----:B------:R-:W-:Y:S01]  /*84a0*/  UMOV UR10, UR14 ;  /* 0x0000000e000a7c82 */ /* 0x000fe20008000000 */
[----:B------:R-:W-:Y:S01]  /*84b0*/  UMOV UR6, UR14 ;  /* 0x0000000e00067c82 */ /* 0x000fe20008000000 */
[----:B------:R2:W-:Y:S01]  /*84c0*/  UTMASTG.3D [UR12], [UR26] ;  /* 0x0000000c1a0073b5 */ /* 0x0005e20008010000 */
[----:B------:R-:W-:Y:S02]  /*84d0*/  UIADD3 UR20, UPT, UPT, UR44, 0x2400, URZ ;  /* 0x000024002c147890 */ /* 0x000fe4000fffe0ff */
[----:B------:R-:W-:Y:S01]  /*84e0*/  UIADD3 UR21, UPT, UPT, UR13, 0x30, URZ ;  /* 0x000000300d157890 */ /* 0x000fe2000fffe0ff */
[----:B------:R-:W-:Y:S01]  /*84f0*/  UMOV UR23, UR36 ;  /* 0x0000002400177c82 */ /* 0x000fe20008000000 */
[----:B------:R-:W-:Y:S01]  /*8500*/  UMOV UR22, UR14 ;  /* 0x0000000e00167c82 */ /* 0x000fe20008000000 */
[----:B------:R-:W-:Y:S01]  /*8510*/  UIADD3 UR16, UPT, UPT, UR44, 0x2800, URZ ;  /* 0x000028002c107890 */ /* 0x000fe2000fffe0ff */
[----:B------:R2:W-:Y:S01]  /*8520*/  UTMASTG.3D [UR8], [UR26] ;  /* 0x000000081a0073b5 */ /* 0x0005e20008010000 */
[----:B------:R-:W-:Y:S01]  /*8530*/  UIADD3 UR17, UPT, UPT, UR13, 0x40, URZ ;  /* 0x000000400d117890 */ /* 0x000fe2000fffe0ff */
[----:B------:R-:W-:Y:S01]  /*8540*/  UMOV UR19, UR36 ;  /* 0x0000002400137c82 */ /* 0x000fe20008000000 */
[----:B------:R-:W-:Y:S01]  /*8550*/  UMOV UR18, UR14 ;  /* 0x0000000e00127c82 */ /* 0x000fe20008000000 */
[----:B------:R2:W-:Y:S01]  /*8560*/  UTMASTG.3D [UR4], [UR26] ;  /* 0x000000041a0073b5 */ /* 0x0005e20008010000 */
[----:B------:R2:W-:Y:S05]  /*8570*/  UTMASTG.3D [UR20], [UR26] ;  /* 0x000000141a0073b5 */ /* 0x0005ea0008010000 */
[----:B------:R2:W-:Y:S01]  /*8580*/  UTMASTG.3D [UR16], [UR26] ;  /* 0x000000101a0073b5 */ /* 0x0005e20008010000 */
[----:B------:R0:W-:Y:S01]  /*8590*/  UTMACMDFLUSH ;  /* 0x00000000000079b7 */ /* 0x0001e20000000000 */
[----:B--2---:R-:W-:Y:S04]  /*85a0*/  DEPBAR.LE SB0, 0x0 ;  /* 0x000080000000791a */ /* 0x004fe80000000000 */
.L_x_136:
[----:B------:R-:W-:Y:S05]  /*85b0*/  BSYNC.RECONVERGENT B0 ;  /* 0x0000000000007941 */ /* 0x000fea0003800200 */
.L_x_135:
[----:B------:R-:W-:Y:S01]  /*85c0*/  BAR.SYNC.DEFER_BLOCKING 0x1, 0x80 ;  /* 0x0042000000007b1d */ /* 0x000fe20000010000 */
[----:B------:R-:W-:Y:S01]  /*85d0*/  ISETP.NE.AND P1, PT, R114, RZ, PT ;  /* 0x000000ff7200720c */ /* 0x000fe20003f25270 */
[----:B------:R-:W-:Y:S01]  /*85e0*/  UISETP.NE.AND UP0, UPT, UR24, 0x4, UPT ;  /* 0x000000041800788c */ /* 0x000fe2000bf05270 */
[----:B------:R-:W-:Y:S01]  /*85f0*/  ISETP.NE.AND P0, PT, R115, 0x2, PT ;  /* 0x000000027300780c */ /* 0x000fe20003f05270 */
[----:B------:R-:W-:Y:S02]  /*8600*/  IMAD.IADD R101, R57, 0x1, R93 ;  /* 0x0000000139657824 */ /* 0x000fe400078e025d */
[----:B------:R-:W-:Y:S01]  /*8610*/  USEL UR4, URZ, 0x1, UP0 ;  /* 0x00000001ff047887 */ /* 0x000fe20008000000 */
[----:B------:R-:W-:Y:S01]  /*8620*/  SEL R0, RZ, 0x1, P0 ;  /* 0x00000001ff007807 */ /* 0x000fe20000000000 */
[----:B------:R-:W-:Y:S01]  /*8630*/  USEL UR38, UR24, URZ, UP0 ;  /* 0x000000ff18267287 */ /* 0x000fe20008000000 */
[----:B------:R-:W-:Y:S01]  /*8640*/  SEL R115, R115, RZ, P0 ;  /* 0x000000ff73737207 */ /* 0x000fe20000000000 */
[----:B------:R-:W-:Y:S01]  /*8650*/  IMAD.IADD R103, R59, 0x1, R100 ;  /* 0x000000013b677824 */ /* 0x000fe200078e0264 */
[----:B------:R-:W-:Y:S02]  /*8660*/  LOP3.LUT R111, R111, R0, RZ, 0x3c, !PT ;  /* 0x000000006f6f7212 */ /* 0x000fe400078e3cff */
[----:B------:R-:W-:Y:S02]  /*8670*/  LOP3.LUT R112, R112, UR4, RZ, 0x3c, !PT ;  /* 0x0000000470707c12 */ /* 0x000fe4000f8e3cff */
[----:B------:R-:W-:Y:S01]  /*8680*/  @P1 R2UR UR36, R109 ;  /* 0x000000006d2412ca */ /* 0x000fe200000e0000 */
[----:B------:R-:W-:Y:S03]  /*8690*/  @!UPT UIADD3 URZ, UPT, UPT, URZ, URZ, URZ ;  /* 0x000000fffffff290 */ /* 0x000fe6000fffe0ff */
[----:B------:R-:W-:Y:S11]  /*86a0*/  @P1 BRA `(.L_x_137) ;  /* 0xffffffdc00841947 */ /* 0x000ff6000383ffff */
[----:B------:R-:W-:Y:S05]  /*86b0*/  EXIT ;  /* 0x000000000000794d */ /* 0x000fea0003800000 */
.L_x_20:
[----:B--2---:R2:W1:Y:S02]  /*86c0*/  SYNCS.PHASECHK.TRANS64.TRYWAIT P0, [R3+URZ+0x380], R2 ;  /* 0x00038002030075a7 */ /* 0x00446400080011ff */
[----:B-1----:R-:W-:Y:S05]  /*86d0*/  @!P0 NANOSLEEP.SYNCS 0x989680 ;  /* 0x009896800000895d */ /* 0x002fea0003900000 */
[----:B------:R-:W1:Y:S02]  /*86e0*/  @!P0 SYNCS.PHASECHK.TRANS64 P0, [R3+URZ+0x380], R2 ;  /* 0x00038002030085a7 */ /* 0x000e6400080010ff */
[----:B-1----:R-:W-:Y:S05]  /*86f0*/  @!P0 BRA `(.L_x_20) ;  /* 0xfffffffc00f08947 */ /* 0x002fea000383ffff */
[----:B------:R-:W-:Y:S05]  /*8700*/  BRA `(.L_x_138) ;  /* 0xffffff9000f87947 */ /* 0x000fea000383ffff */
.L_x_23:
[----:B-1----:R-:W-:Y:S07]  /*8710*/  MOV R2, UR33 ;  /* 0x0000002100027c02 */ /* 0x002fee0008000f00 */
.L_x_139:
[----:B-1----:R1:W2:Y:S02]  /*8720*/  SYNCS.PHASECHK.TRANS64.TRYWAIT P0, [R2+URZ+0x178], R5 ;  /* 0x00017805020075a7 */ /* 0x0022a400080011ff */
[----:B--2---:R-:W-:Y:S05]  /*8730*/  @!P0 NANOSLEEP.SYNCS 0x989680 ;  /* 0x009896800000895d */ /* 0x004fea0003900000 */
[----:B------:R-:W2:Y:S02]  /*8740*/  @!P0 SYNCS.PHASECHK.TRANS64 P0, [R2+URZ+0x178], R5 ;  /* 0x00017805020085a7 */ /* 0x000ea400080010ff */
[----:B--2---:R-:W-:Y:S05]  /*8750*/  @!P0 BRA `(.L_x_139) ;  /* 0xfffffffc00f08947 */ /* 0x004fea000383ffff */
[----:B------:R-:W-:Y:S05]  /*8760*/  BRA `(.L_x_22) ;  /* 0xffffff9400487947 */ /* 0x000fea000383ffff */
.L_x_29:
[----:B-1----:R-:W-:Y:S07]  /*8770*/  MOV R2, UR17 ;  /* 0x0000001100027c02 */ /* 0x002fee0008000f00 */
.L_x_140:
[----:B-1----:R1:W2:Y:S02]  /*8780*/  SYNCS.PHASECHK.TRANS64.TRYWAIT P0, [R2+URZ+0x178], R5 ;  /* 0x00017805020075a7 */ /* 0x0022a400080011ff */
[----:B--2---:R-:W-:Y:S05]  /*8790*/  @!P0 NANOSLEEP.SYNCS 0x989680 ;  /* 0x009896800000895d */ /* 0x004fea0003900000 */
[----:B------:R-:W2:Y:S02]  /*87a0*/  @!P0 SYNCS.PHASECHK.TRANS64 P0, [R2+URZ+0x178], R5 ;  /* 0x00017805020085a7 */ /* 0x000ea400080010ff */
[----:B--2---:R-:W-:Y:S05]  /*87b0*/  @!P0 BRA `(.L_x_140) ;  /* 0xfffffffc00f08947 */ /* 0x004fea000383ffff */
[----:B------:R-:W-:Y:S05]  /*87c0*/  BRA `(.L_x_28) ;  /* 0xffffff9400f07947 */ /* 0x000fea000383ffff */
.L_x_33:
[----:B-1----:R1:W2:Y:S02]  /*87d0*/  SYNCS.PHASECHK.TRANS64.TRYWAIT P0, [R2+URZ+0x310], R3 ;  /* 0x00031003020075a7 */ /* 0x0022a400080011ff */
[----:B--2---:R-:W-:Y:S05]  /*87e0*/  @!P0 NANOSLEEP.SYNCS 0x989680 ;  /* 0x009896800000895d */ /* 0x004fea0003900000 */
[----:B------:R-:W2:Y:S02]  /*87f0*/  @!P0 SYNCS.PHASECHK.TRANS64 P0, [R2+URZ+0x310], R3 ;  /* 0x00031003020085a7 */ /* 0x000ea400080010ff */
[----:B--2---:R-:W-:Y:S05]  /*8800*/  @!P0 BRA `(.L_x_33) ;  /* 0xfffffffc00f08947 */ /* 0x004fea000383ffff */
[----:B------:R-:W-:Y:S05]  /*8810*/  BRA `(.L_x_141) ;  /* 0xffffff9800807947 */ /* 0x000fea000383ffff */
.L_x_37:
[----:B----4-:R-:W-:-:S07]  /*8820*/  MOV R0, UR5 ;  /* 0x0000000500007c02 */ /* 0x010fce0008000f00 */
.L_x_142:
[----:B-1----:R1:W2:Y:S02]  /*8830*/  SYNCS.PHASECHK.TRANS64.TRYWAIT P0, [R0+URZ], R3 ;  /* 0x00000003000075a7 */ /* 0x0022a400080011ff */
[----:B--2---:R-:W-:Y:S05]  /*8840*/  @!P0 NANOSLEEP.SYNCS 0x989680 ;  /* 0x009896800000895d */ /* 0x004fea0003900000 */
[----:B------:R-:W2:Y:S02]  /*8850*/  @!P0 SYNCS.PHASECHK.TRANS64 P0, [R0+URZ], R3 ;  /* 0x00000003000085a7 */ /* 0x000ea400080010ff */
[----:B--2---:R-:W-:Y:S05]  /*8860*/  @!P0 BRA `(.L_x_142) ;  /* 0xfffffffc00f08947 */ /* 0x004fea000383ffff */
[----:B------:R-:W-:Y:S05]  /*8870*/  BRA `(.L_x_143) ;  /* 0xffffff9c00f07947 */ /* 0x000fea000383ffff */
.L_x_38:
[----:B----4-:R-:W-:-:S07]  /*8880*/  MOV R0, UR5 ;  /* 0x0000000500007c02 */ /* 0x010fce0008000f00 */
.L_x_144:
[----:B-1----:R1:W2:Y:S02]  /*8890*/  SYNCS.PHASECHK.TRANS64.TRYWAIT P0, [R0+URZ], R3 ;  /* 0x00000003000075a7 */ /* 0x0022a400080011ff */
[----:B--2---:R-:W-:Y:S05]  /*88a0*/  @!P0 NANOSLEEP.SYNCS 0x989680 ;  /* 0x009896800000895d */ /* 0x004fea0003900000 */
[----:B------:R-:W2:Y:S02]  /*88b0*/  @!P0 SYNCS.PHASECHK.TRANS64 P0, [R0+URZ], R3 ;  /* 0x00000003000085a7 */ /* 0x000ea400080010ff */
[----:B--2---:R-:W-:Y:S05]  /*88c0*/  @!P0 BRA `(.L_x_144) ;  /* 0xfffffffc00f08947 */ /* 0x004fea000383ffff */
[----:B------:R-:W-:Y:S05]  /*88d0*/  BRA `(.L_x_145) ;  /* 0xffffff9c00fc7947 */ /* 0x000fea000383ffff */
.L_x_39:
[----:B----4-:R-:W-:-:S07]  /*88e0*/  MOV R0, UR5 ;  /* 0x0000000500007c02 */ /* 0x010fce0008000f00 */
.L_x_146:
[----:B-1----:R1:W2:Y:S02]  /*88f0*/  SYNCS.PHASECHK.TRANS64.TRYWAIT P0, [R0+URZ], R3 ;  /* 0x00000003000075a7 */ /* 0x0022a400080011ff */
[----:B--2---:R-:W-:Y:S05]  /*8900*/  @!P0 NANOSLEEP.SYNCS 0x989680 ;  /* 0x009896800000895d */ /* 0x004fea0003900000 */
[----:B------:R-:W2:Y:S02]  /*8910*/  @!P0 SYNCS.PHASECHK.TRANS64 P0, [R0+URZ], R3 ;  /* 0x00000003000085a7 */ /* 0x000ea400080010ff */
[----:B--2---:R-:W-:Y:S05]  /*8920*/  @!P0 BRA `(.L_x_146) ;  /* 0xfffffffc00f08947 */ /* 0x004fea000383ffff */
[----:B------:R-:W-:Y:S05]  /*8930*/  BRA `(.L_x_147) ;  /* 0xffffffa000087947 */ /* 0x000fea000383ffff */
.L_x_40:
[----:B----4-:R-:W-:-:S07]  /*8940*/  MOV R0, UR5 ;  /* 0x0000000500007c02 */ /* 0x010fce0008000f00 */
.L_x_148:
[----:B-1----:R1:W2:Y:S02]  /*8950*/  SYNCS.PHASECHK.TRANS64.TRYWAIT P0, [R0+URZ], R3 ;  /* 0x00000003000075a7 */ /* 0x0022a400080011ff */
[----:B--2---:R-:W-:Y:S05]  /*8960*/  @!P0 NANOSLEEP.SYNCS 0x989680 ;  /* 0x009896800000895d */ /* 0x004fea0003900000 */
[----:B------:R-:W2:Y:S02]  /*8970*/  @!P0 SYNCS.PHASECHK.TRANS64 P0, [R0+URZ], R3 ;  /* 0x00000003000085a7 */ /* 0x000ea400080010ff */
[----:B--2---:R-:W-:Y:S05]  /*8980*/  @!P0 BRA `(.L_x_148) ;  /* 0xfffffffc00f08947 */ /* 0x004fea000383ffff */
[----:B------:R-:W-:Y:S05]  /*8990*/  BRA `(.L_x_149) ;  /* 0xffffffa000147947 */ /* 0x000fea000383ffff */
.L_x_41:
[----:B----4-:R-:W-:-:S07]  /*89a0*/  MOV R0, UR5 ;  /* 0x0000000500007c02 */ /* 0x010fce0008000f00 */
.L_x_150:
[----:B-1----:R1:W2:Y:S02]  /*89b0*/  SYNCS.PHASECHK.TRANS64.TRYWAIT P0, [R0+URZ], R3 ;  /* 0x00000003000075a7 */ /* 0x0022a400080011ff */
[----:B--2---:R-:W-:Y:S05]  /*89c0*/  @!P0 NANOSLEEP.SYNCS 0x989680 ;  /* 0x009896800000895d */ /* 0x004fea0003900000 */
[----:B------:R-:W2:Y:S02]  /*89d0*/  @!P0 SYNCS.PHASECHK.TRANS64 P0, [R0+URZ], R3 ;  /* 0x00000003000085a7 */ /* 0x000ea400080010ff */
[----:B--2---:R-:W-:Y:S05]  /*89e0*/  @!P0 BRA `(.L_x_150) ;  /* 0xfffffffc00f08947 */ /* 0x004fea000383ffff */
[----:B------:R-:W-:Y:S05]  /*89f0*/  BRA `(.L_x_151) ;  /* 0xffffffa000207947 */ /* 0x000fea000383ffff */
.L_x_42:
[----:B----4-:R-:W-:-:S07]  /*8a00*/  MOV R0, UR5 ;  /* 0x0000000500007c02 */ /* 0x010fce0008000f00 */
.L_x_152:
[----:B-1----:R1:W2:Y:S02]  /*8a10*/  SYNCS.PHASECHK.TRANS64.TRYWAIT P0, [R0+URZ], R3 ;  /* 0x00000003000075a7 */ /* 0x0022a400080011ff */
[----:B--2---:R-:W-:Y:S05]  /*8a20*/  @!P0 NANOSLEEP.SYNCS 0x989680 ;  /* 0x009896800000895d */ /* 0x004fea0003900000 */
[----:B------:R-:W2:Y:S02]  /*8a30*/  @!P0 SYNCS.PHASECHK.TRANS64 P0, [R0+URZ], R3 ;  /* 0x00000003000085a7 */ /* 0x000ea400080010ff */
[----:B--2---:R-:W-:Y:S05]  /*8a40*/  @!P0 BRA `(.L_x_152) ;  /* 0xfffffffc00f08947 */ /* 0x004fea000383ffff */
[----:B------:R-:W-:Y:S05]  /*8a50*/  BRA `(.L_x_153) ;  /* 0xffffffa0002c7947 */ /* 0x000fea000383ffff */
.L_x_43:
[----:B----4-:R-:W-:-:S07]  /*8a60*/  MOV R0, UR5 ;  /* 0x0000000500007c02 */ /* 0x010fce0008000f00 */
.L_x_154:
[----:B-1----:R1:W2:Y:S02]  /*8a70*/  SYNCS.PHASECHK.TRANS64.TRYWAIT P0, [R0+URZ], R3 ;  /* 0x00000003000075a7 */ /* 0x0022a400080011ff */
[----:B--2---:R-:W-:Y:S05]  /*8a80*/  @!P0 NANOSLEEP.SYNCS 0x989680 ;  /* 0x009896800000895d */ /* 0x004fea0003900000 */
[----:B------:R-:W2:Y:S02]  /*8a90*/  @!P0 SYNCS.PHASECHK.TRANS64 P0, [R0+URZ], R3 ;  /* 0x00000003000085a7 */ /* 0x000ea400080010ff */
[----:B--2---:R-:W-:Y:S05]  /*8aa0*/  @!P0 BRA `(.L_x_154) ;  /* 0xfffffffc00f08947 */ /* 0x004fea000383ffff */
[----:B------:R-:W-:Y:S05]  /*8ab0*/  BRA `(.L_x_155) ;  /* 0xffffffa000387947 */ /* 0x000fea000383ffff */
.L_x_44:
[----:B----4-:R-:W-:-:S07]  /*8ac0*/  MOV R0, UR5 ;  /* 0x0000000500007c02 */ /* 0x010fce0008000f00 */
.L_x_156:
[----:B-1----:R1:W2:Y:S02]  /*8ad0*/  SYNCS.PHASECHK.TRANS64.TRYWAIT P0, [R0+URZ], R3 ;  /* 0x00000003000075a7 */ /* 0x0022a400080011ff */
[----:B--2---:R-:W-:Y:S05]  /*8ae0*/  @!P0 NANOSLEEP.SYNCS 0x989680 ;  /* 0x009896800000895d */ /* 0x004fea0003900000 */
[----:B------:R-:W2:Y:S02]  /*8af0*/  @!P0 SYNCS.PHASECHK.TRANS64 P0, [R0+URZ], R3 ;  /* 0x00000003000085a7 */ /* 0x000ea400080010ff */
[----:B--2---:R-:W-:Y:S05]  /*8b00*/  @!P0 BRA `(.L_x_156) ;  /* 0xfffffffc00f08947 */ /* 0x004fea000383ffff */
[----:B------:R-:W-:Y:S05]  /*8b10*/  BRA `(.L_x_157) ;  /* 0xffffffa000447947 */ /* 0x000fea000383ffff */
.L_x_45:
[----:B----4-:R-:W-:-:S07]  /*8b20*/  MOV R0, UR5 ;  /* 0x0000000500007c02 */ /* 0x010fce0008000f00 */
.L_x_158:
[----:B-1----:R1:W2:Y:S02]  /*8b30*/  SYNCS.PHASECHK.TRANS64.TRYWAIT P0, [R0+URZ], R3 ;  /* 0x00000003000075a7 */ /* 0x0022a400080011ff */
[----:B--2---:R-:W-:Y:S05]  /*8b40*/  @!P0 NANOSLEEP.SYNCS 0x989680 ;  /* 0x009896800000895d */ /* 0x004fea0003900000 */
[----:B------:R-:W2:Y:S02]  /*8b50*/  @!P0 SYNCS.PHASECHK.TRANS64 P0, [R0+URZ], R3 ;  /* 0x00000003000085a7 */ /* 0x000ea400080010ff */
[----:B--2---:R-:W-:Y:S05]  /*8b60*/  @!P0 BRA `(.L_x_158) ;  /* 0xfffffffc00f08947 */ /* 0x004fea000383ffff */
[----:B------:R-:W-:Y:S05]  /*8b70*/  BRA `(.L_x_159) ;  /* 0xffffffa000507947 */ /* 0x000fea000383ffff */
.L_x_46:
[----:B----4-:R-:W-:-:S07]  /*8b80*/  MOV R0, UR5 ;  /* 0x0000000500007c02 */ /* 0x010fce0008000f00 */
.L_x_160:
[----:B-1----:R1:W2:Y:S02]  /*8b90*/  SYNCS.PHASECHK.TRANS64.TRYWAIT P0, [R0+URZ], R3 ;  /* 0x00000003000075a7 */ /* 0x0022a400080011ff */
[----:B--2---:R-:W-:Y:S05]  /*8ba0*/  @!P0 NANOSLEEP.SYNCS 0x989680 ;  /* 0x009896800000895d */ /* 0x004fea0003900000 */
[----:B------:R-:W2:Y:S02]  /*8bb0*/  @!P0 SYNCS.PHASECHK.TRANS64 P0, [R0+URZ], R3 ;  /* 0x00000003000085a7 */ /* 0x000ea400080010ff */
[----:B--2---:R-:W-:Y:S05]  /*8bc0*/  @!P0 BRA `(.L_x_160) ;  /* 0xfffffffc00f08947 */ /* 0x004fea000383ffff */
[----:B------:R-:W-:Y:S05]  /*8bd0*/  BRA `(.L_x_161) ;  /* 0xffffffa0005c7947 */ /* 0x000fea000383ffff */
.L_x_47:
[----:B----4-:R-:W-:-:S07]  /*8be0*/  MOV R0, UR5 ;  /* 0x0000000500007c02 */ /* 0x010fce0008000f00 */
.L_x_162:
[----:B-1----:R1:W2:Y:S02]  /*8bf0*/  SYNCS.PHASECHK.TRANS64.TRYWAIT P0, [R0+URZ], R3 ;  /* 0x00000003000075a7 */ /* 0x0022a400080011ff */
[----:B--2---:R-:W-:Y:S05]  /*8c00*/  @!P0 NANOSLEEP.SYNCS 0x989680 ;  /* 0x009896800000895d */ /* 0x004fea0003900000 */
[----:B------:R-:W2:Y:S02]  /*8c10*/  @!P0 SYNCS.PHASECHK.TRANS64 P0, [R0+URZ], R3 ;  /* 0x00000003000085a7 */ /* 0x000ea400080010ff */
[----:B--2---:R-:W-:Y:S05]  /*8c20*/  @!P0 BRA `(.L_x_162) ;  /* 0xfffffffc00f08947 */ /* 0x004fea000383ffff */
[----:B------:R-:W-:Y:S05]  /*8c30*/  BRA `(.L_x_163) ;  /* 0xffffffa000687947 */ /* 0x000fea000383ffff */
.L_x_48:
[----:B----4-:R-:W-:-:S07]  /*8c40*/  MOV R0, UR5 ;  /* 0x0000000500007c02 */ /* 0x010fce0008000f00 */
.L_x_164:
[----:B-1----:R1:W2:Y:S02]  /*8c50*/  SYNCS.PHASECHK.TRANS64.TRYWAIT P0, [R0+URZ], R3 ;  /* 0x00000003000075a7 */ /* 0x0022a400080011ff */
[----:B--2---:R-:W-:Y:S05]  /*8c60*/  @!P0 NANOSLEEP.SYNCS 0x989680 ;  /* 0x009896800000895d */ /* 0x004fea0003900000 */
[----:B------:R-:W2:Y:S02]  /*8c70*/  @!P0 SYNCS.PHASECHK.TRANS64 P0, [R0+URZ], R3 ;  /* 0x00000003000085a7 */ /* 0x000ea400080010ff */
[----:B--2---:R-:W-:Y:S05]  /*8c80*/  @!P0 BRA `(.L_x_164) ;  /* 0xfffffffc00f08947 */ /* 0x004fea000383ffff */
[----:B------:R-:W-:Y:S05]  /*8c90*/  BRA `(.L_x_165) ;  /* 0xffffffa000747947 */ /* 0x000fea000383ffff */
.L_x_49:
[----:B----4-:R-:W-:-:S07]  /*8ca0*/  MOV R0, UR5 ;  /* 0x0000000500007c02 */ /* 0x010fce0008000f00 */
.L_x_166:
[----:B-1----:R1:W2:Y:S02]  /*8cb0*/  SYNCS.PHASECHK.TRANS64.TRYWAIT P0, [R0+URZ], R3 ;  /* 0x00000003000075a7 */ /* 0x0022a400080011ff */
[----:B--2---:R-:W-:Y:S05]  /*8cc0*/  @!P0 NANOSLEEP.SYNCS 0x989680 ;  /* 0x009896800000895d */ /* 0x004fea0003900000 */
[----:B------:R-:W2:Y:S02]  /*8cd0*/  @!P0 SYNCS.PHASECHK.TRANS64 P0, [R0+URZ], R3 ;  /* 0x00000003000085a7 */ /* 0x000ea400080010ff */
[----:B--2---:R-:W-:Y:S05]  /*8ce0*/  @!P0 BRA `(.L_x_166) ;  /* 0xfffffffc00f08947 */ /* 0x004fea000383ffff */
[----:B------:R-:W-:Y:S05]  /*8cf0*/  BRA `(.L_x_167) ;  /* 0xffffffa000807947 */ /* 0x000fea000383ffff */
.L_x_50:
[----:B----4-:R-:W-:-:S07]  /*8d00*/  MOV R0, UR5 ;  /* 0x0000000500007c02 */ /* 0x010fce0008000f00 */
.L_x_168:
[----:B-1----:R1:W2:Y:S02]  /*8d10*/  SYNCS.PHASECHK.TRANS64.TRYWAIT P0, [R0+URZ], R3 ;  /* 0x00000003000075a7 */ /* 0x0022a400080011ff */
[----:B--2---:R-:W-:Y:S05]  /*8d20*/  @!P0 NANOSLEEP.SYNCS 0x989680 ;  /* 0x009896800000895d */ /* 0x004fea0003900000 */
[----:B------:R-:W2:Y:S02]  /*8d30*/  @!P0 SYNCS.PHASECHK.TRANS64 P0, [R0+URZ], R3 ;  /* 0x00000003000085a7 */ /* 0x000ea400080010ff */
[----:B--2---:R-:W-:Y:S05]  /*8d40*/  @!P0 BRA `(.L_x_168) ;  /* 0xfffffffc00f08947 */ /* 0x004fea000383ffff */
[----:B------:R-:W-:Y:S05]  /*8d50*/  BRA `(.L_x_169) ;  /* 0xffffffa0008c7947 */ /* 0x000fea000383ffff */
.L_x_51:
[----:B----4-:R-:W-:-:S07]  /*8d60*/  MOV R0, UR5 ;  /* 0x0000000500007c02 */ /* 0x010fce0008000f00 */
.L_x_170:
[----:B-1----:R1:W2:Y:S02]  /*8d70*/  SYNCS.PHASECHK.TRANS64.TRYWAIT P0, [R0+URZ], R3 ;  /* 0x00000003000075a7 */ /* 0x0022a400080011ff */
[----:B--2---:R-:W-:Y:S05]  /*8d80*/  @!P0 NANOSLEEP.SYNCS 0x989680 ;  /* 0x009896800000895d */ /* 0x004fea0003900000 */
[----:B------:R-:W2:Y:S02]  /*8d90*/  @!P0 SYNCS.PHASECHK.TRANS64 P0, [R0+URZ], R3 ;  /* 0x00000003000085a7 */ /* 0x000ea400080010ff */
[----:B--2---:R-:W-:Y:S05]  /*8da0*/  @!P0 BRA `(.L_x_170) ;  /* 0xfffffffc00f08947 */ /* 0x004fea000383ffff */
[----:B------:R-:W-:Y:S05]  /*8db0*/  BRA `(.L_x_171) ;  /* 0xffffffa000987947 */ /* 0x000fea000383ffff */
.L_x_52:
[----:B----4-:R-:W-:-:S07]  /*8dc0*/  MOV R0, UR5 ;  /* 0x0000000500007c02 */ /* 0x010fce0008000f00 */
.L_x_172:
[----:B-1----:R1:W2:Y:S02]  /*8dd0*/  SYNCS.PHASECHK.TRANS64.TRYWAIT P0, [R0+URZ], R3 ;  /* 0x00000003000075a7 */ /* 0x0022a400080011ff */
[----:B--2---:R-:W-:Y:S05]  /*8de0*/  @!P0 NANOSLEEP.SYNCS 0x989680 ;  /* 0x009896800000895d */ /* 0x004fea0003900000 */
[----:B------:R-:W2:Y:S02]  /*8df0*/  @!P0 SYNCS.PHASECHK.TRANS64 P0, [R0+URZ], R3 ;  /* 0x00000003000085a7 */ /* 0x000ea400080010ff */
[----:B--2---:R-:W-:Y:S05]  /*8e00*/  @!P0 BRA `(.L_x_172) ;  /* 0xfffffffc00f08947 */ /* 0x004fea000383ffff */
[----:B------:R-:W-:Y:S05]  /*8e10*/  BRA `(.L_x_173) ;  /* 0xffffffa000a47947 */ /* 0x000fea000383ffff */
.L_x_53:
[----:B----4-:R-:W-:-:S07]  /*8e20*/  MOV R0, UR5 ;  /* 0x0000000500007c02 */ /* 0x010fce0008000f00 */
.L_x_174:
[----:B-1----:R1:W2:Y:S02]  /*8e30*/  SYNCS.PHASECHK.TRANS64.TRYWAIT P0, [R0+URZ], R3 ;  /* 0x00000003000075a7 */ /* 0x0022a400080011ff */
[----:B--2---:R-:W-:Y:S05]  /*8e40*/  @!P0 NANOSLEEP.SYNCS 0x989680 ;  /* 0x009896800000895d */ /* 0x004fea0003900000 */
[----:B------:R-:W2:Y:S02]  /*8e50*/  @!P0 SYNCS.PHASECHK.TRANS64 P0, [R0+URZ], R3 ;  /* 0x00000003000085a7 */ /* 0x000ea400080010ff */
[----:B--2---:R-:W-:Y:S05]  /*8e60*/  @!P0 BRA `(.L_x_174) ;  /* 0xfffffffc00f08947 */ /* 0x004fea000383ffff */
[----:B------:R-:W-:Y:S05]  /*8e70*/  BRA `(.L_x_175) ;  /* 0xffffffa000b07947 */ /* 0x000fea000383ffff */
.L_x_54:
[----:B----4-:R-:W-:-:S07]  /*8e80*/  MOV R0, UR5 ;  /* 0x0000000500007c02 */ /* 0x010fce0008000f00 */
.L_x_176:
[----:B-1----:R1:W2:Y:S02]  /*8e90*/  SYNCS.PHASECHK.TRANS64.TRYWAIT P0, [R0+URZ], R3 ;  /* 0x00000003000075a7 */ /* 0x0022a400080011ff */
[----:B--2---:R-:W-:Y:S05]  /*8ea0*/  @!P0 NANOSLEEP.SYNCS 0x989680 ;  /* 0x009896800000895d */ /* 0x004fea0003900000 */
[----:B------:R-:W2:Y:S02]  /*8eb0*/  @!P0 SYNCS.PHASECHK.TRANS64 P0, [R0+URZ], R3 ;  /* 0x00000003000085a7 */ /* 0x000ea400080010ff */
[----:B--2---:R-:W-:Y:S05]  /*8ec0*/  @!P0 BRA `(.L_x_176) ;  /* 0xfffffffc00f08947 */ /* 0x004fea000383ffff */
[----:B------:R-:W-:Y:S05]  /*8ed0*/  BRA `(.L_x_177) ;  /* 0xffffffa000bc7947 */ /* 0x000fea000383ffff */
.L_x_55:
[----:B----4-:R-:W-:-:S07]  /*8ee0*/  MOV R0, UR5 ;  /* 0x0000000500007c02 */ /* 0x010fce0008000f00 */
.L_x_178:
[----:B-1----:R1:W2:Y:S02]  /*8ef0*/  SYNCS.PHASECHK.TRANS64.TRYWAIT P0, [R0+URZ], R3 ;  /* 0x00000003000075a7 */ /* 0x0022a400080011ff */
[----:B--2---:R-:W-:Y:S05]  /*8f00*/  @!P0 NANOSLEEP.SYNCS 0x989680 ;  /* 0x009896800000895d */ /* 0x004fea0003900000 */
[----:B------:R-:W2:Y:S02]  /*8f10*/  @!P0 SYNCS.PHASECHK.TRANS64 P0, [R0+URZ], R3 ;  /* 0x00000003000085a7 */ /* 0x000ea400080010ff */
[----:B--2---:R-:W-:Y:S05]  /*8f20*/  @!P0 BRA `(.L_x_178) ;  /* 0xfffffffc00f08947 */ /* 0x004fea000383ffff */
[----:B------:R-:W-:Y:S05]  /*8f30*/  BRA `(.L_x_179) ;  /* 0xffffffa000c87947 */ /* 0x000fea000383ffff */
.L_x_56:
[----:B----4-:R-:W-:-:S07]  /*8f40*/  MOV R0, UR5 ;  /* 0x0000000500007c02 */ /* 0x010fce0008000f00 */
.L_x_180:
[----:B-1----:R1:W2:Y:S02]  /*8f50*/  SYNCS.PHASECHK.TRANS64.TRYWAIT P0, [R0+URZ], R3 ;  /* 0x00000003000075a7 */ /* 0x0022a400080011ff */
[----:B--2---:R-:W-:Y:S05]  /*8f60*/  @!P0 NANOSLEEP.SYNCS 0x989680 ;  /* 0x009896800000895d */ /* 0x004fea0003900000 */
[----:B------:R-:W2:Y:S02]  /*8f70*/  @!P0 SYNCS.PHASECHK.TRANS64 P0, [R0+URZ], R3 ;  /* 0x00000003000085a7 */ /* 0x000ea400080010ff */
[----:B--2---:R-:W-:Y:S05]  /*8f80*/  @!P0 BRA `(.L_x_180) ;  /* 0xfffffffc00f08947 */ /* 0x004fea000383ffff */
[----:B------:R-:W-:Y:S05]  /*8f90*/  BRA `(.L_x_181) ;  /* 0xffffffa000d47947 */ /* 0x000fea000383ffff */
.L_x_57:
[----:B----4-:R-:W-:-:S07]  /*8fa0*/  MOV R0, UR5 ;  /* 0x0000000500007c02 */ /* 0x010fce0008000f00 */
.L_x_182:
[----:B-1----:R1:W2:Y:S02]  /*8fb0*/  SYNCS.PHASECHK.TRANS64.TRYWAIT P0, [R0+URZ], R3 ;  /* 0x00000003000075a7 */ /* 0x0022a400080011ff */
[----:B--2---:R-:W-:Y:S05]  /*8fc0*/  @!P0 NANOSLEEP.SYNCS 0x989680 ;  /* 0x009896800000895d */ /* 0x004fea0003900000 */
[----:B------:R-:W2:Y:S02]  /*8fd0*/  @!P0 SYNCS.PHASECHK.TRANS64 P0, [R0+URZ], R3 ;  /* 0x00000003000085a7 */ /* 0x000ea400080010ff */
[----:B--2---:R-:W-:Y:S05]  /*8fe0*/  @!P0 BRA `(.L_x_182) ;  /* 0xfffffffc00f08947 */ /* 0x004fea000383ffff */
[----:B------:R-:W-:Y:S05]  /*8ff0*/  BRA `(.L_x_183) ;  /* 0xffffffa000e07947 */ /* 0x000fea000383ffff */
.L_x_58:
[----:B----4-:R-:W-:-:S07]  /*9000*/  MOV R0, UR5 ;  /* 0x0000000500007c02 */ /* 0x010fce0008000f00 */
.L_x_184:
[----:B-1----:R1:W2:Y:S02]  /*9010*/  SYNCS.PHASECHK.TRANS64.TRYWAIT P0, [R0+URZ], R3 ;  /* 0x00000003000075a7 */ /* 0x0022a400080011ff */
[----:B--2---:R-:W-:Y:S05]  /*9020*/  @!P0 NANOSLEEP.SYNCS 0x989680 ;  /* 0x009896800000895d */ /* 0x004fea0003900000 */
[----:B------:R-:W2:Y:S02]  /*9030*/  @!P0 SYNCS.PHASECHK.TRANS64 P0, [R0+URZ], R3 ;  /* 0x00000003000085a7 */ /* 0x000ea400080010ff */
[----:B--2---:R-:W-:Y:S05]  /*9040*/  @!P0 BRA `(.L_x_184) ;  /* 0xfffffffc00f08947 */ /* 0x004fea000383ffff */
[----:B------:R-:W-:Y:S05]  /*9050*/  BRA `(.L_x_185) ;  /* 0xffffffa000ec7947 */ /* 0x000fea000383ffff */
.L_x_59:
[----:B----4-:R-:W-:-:S07]  /*9060*/  MOV R0, UR5 ;  /* 0x0000000500007c02 */ /* 0x010fce0008000f00 */
.L_x_186:
[----:B-1----:R1:W2:Y:S02]  /*9070*/  SYNCS.PHASECHK.TRANS64.TRYWAIT P0, [R0+URZ], R3 ;  /* 0x00000003000075a7 */ /* 0x0022a400080011ff */
[----:B--2---:R-:W-:Y:S05]  /*9080*/  @!P0 NANOSLEEP.SYNCS 0x989680 ;  /* 0x009896800000895d */ /* 0x004fea0003900000 */
[----:B------:R-:W2:Y:S02]  /*9090*/  @!P0 SYNCS.PHASECHK.TRANS64 P0, [R0+URZ], R3 ;  /* 0x00000003000085a7 */ /* 0x000ea400080010ff */
[----:B--2---:R-:W-:Y:S05]  /*90a0*/  @!P0 BRA `(.L_x_186) ;  /* 0xfffffffc00f08947 */ /* 0x004fea000383ffff */
[----:B------:R-:W-:Y:S05]  /*90b0*/  BRA `(.L_x_187) ;  /* 0xffffffa000f87947 */ /* 0x000fea000383ffff */
.L_x_60:
[----:B----4-:R-:W-:-:S07]  /*90c0*/  MOV R0, UR5 ;  /* 0x0000000500007c02 */ /* 0x010fce0008000f00 */
.L_x_188:
[----:B-1----:R1:W2:Y:S02]  /*90d0*/  SYNCS.PHASECHK.TRANS64.TRYWAIT P0, [R0+URZ], R3 ;  /* 0x00000003000075a7 */ /* 0x0022a400080011ff */
[----:B--2---:R-:W-:Y:S05]  /*90e0*/  @!P0 NANOSLEEP.SYNCS 0x989680 ;  /* 0x009896800000895d */ /* 0x004fea0003900000 */
[----:B------:R-:W2:Y:S02]  /*90f0*/  @!P0 SYNCS.PHASECHK.TRANS64 P0, [R0+URZ], R3 ;  /* 0x00000003000085a7 */ /* 0x000ea400080010ff */
[----:B--2---:R-:W-:Y:S05]  /*9100*/  @!P0 BRA `(.L_x_188) ;  /* 0xfffffffc00f08947 */ /* 0x004fea000383ffff */
[----:B------:R-:W-:Y:S05]  /*9110*/  BRA `(.L_x_189) ;  /* 0xffffffa400047947 */ /* 0x000fea000383ffff */
.L_x_61:
[----:B----4-:R-:W-:-:S07]  /*9120*/  MOV R0, UR5 ;  /* 0x0000000500007c02 */ /* 0x010fce0008000f00 */
.L_x_190:
[----:B-1----:R1:W2:Y:S02]  /*9130*/  SYNCS.PHASECHK.TRANS64.TRYWAIT P0, [R0+URZ], R3 ;  /* 0x00000003000075a7 */ /* 0x0022a400080011ff */
[----:B--2---:R-:W-:Y:S05]  /*9140*/  @!P0 NANOSLEEP.SYNCS 0x989680 ;  /* 0x009896800000895d */ /* 0x004fea0003900000 */
[----:B------:R-:W2:Y:S02]  /*9150*/  @!P0 SYNCS.PHASECHK.TRANS64 P0, [R0+URZ], R3 ;  /* 0x00000003000085a7 */ /* 0x000ea400080010ff */
[----:B--2---:R-:W-:Y:S05]  /*9160*/  @!P0 BRA `(.L_x_190) ;  /* 0xfffffffc00f08947 */ /* 0x004fea000383ffff */
[----:B------:R-:W-:Y:S05]  /*9170*/  BRA `(.L_x_191) ;  /* 0xffffffa400107947 */ /* 0x000fea000383ffff */
.L_x_62:
[----:B----4-:R-:W-:-:S07]  /*9180*/  MOV R0, UR5 ;  /* 0x0000000500007c02 */ /* 0x010fce0008000f00 */
.L_x_192:
[----:B-1----:R1:W2:Y:S02]  /*9190*/  SYNCS.PHASECHK.TRANS64.TRYWAIT P0, [R0+URZ], R3 ;  /* 0x00000003000075a7 */ /* 0x0022a400080011ff */
[----:B--2---:R-:W-:Y:S05]  /*91a0*/  @!P0 NANOSLEEP.SYNCS 0x989680 ;  /* 0x009896800000895d */ /* 0x004fea0003900000 */
[----:B------:R-:W2:Y:S02]  /*91b0*/  @!P0 SYNCS.PHASECHK.TRANS64 P0, [R0+URZ], R3 ;  /* 0x00000003000085a7 */ /* 0x000ea400080010ff */
[----:B--2---:R-:W-:Y:S05]  /*91c0*/  @!P0 BRA `(.L_x_192) ;  /* 0xfffffffc00f08947 */ /* 0x004fea000383ffff */
[----:B------:R-:W-:Y:S05]  /*91d0*/  BRA `(.L_x_193) ;  /* 0xffffffa4001c7947 */ /* 0x000fea000383ffff */
.L_x_63:
[----:B----4-:R-:W-:-:S07]  /*91e0*/  MOV R0, UR5 ;  /* 0x0000000500007c02 */ /* 0x010fce0008000f00 */
.L_x_194:
[----:B-1----:R1:W2:Y:S02]  /*91f0*/  SYNCS.PHASECHK.TRANS64.TRYWAIT P0, [R0+URZ], R3 ;  /* 0x00000003000075a7 */ /* 0x0022a400080011ff */
[----:B--2---:R-:W-:Y:S05]  /*9200*/  @!P0 NANOSLEEP.SYNCS 0x989680 ;  /* 0x009896800000895d */ /* 0x004fea0003900000 */
[----:B------:R-:W2:Y:S02]  /*9210*/  @!P0 SYNCS.PHASECHK.TRANS64 P0, [R0+URZ], R3 ;  /* 0x00000003000085a7 */ /* 0x000ea400080010ff */
[----:B--2---:R-:W-:Y:S05]  /*9220*/  @!P0 BRA `(.L_x_194) ;  /* 0xfffffffc00f08947 */ /* 0x004fea000383ffff */
[----:B------:R-:W-:Y:S05]  /*9230*/  BRA `(.L_x_195) ;  /* 0xffffffa400287947 */ /* 0x000fea000383ffff */
.L_x_64:
[----:B----4-:R-:W-:-:S07]  /*9240*/  MOV R0, UR5 ;  /* 0x0000000500007c02 */ /* 0x010fce0008000f00 */
.L_x_196:
[----:B-1----:R1:W2:Y:S02]  /*9250*/  SYNCS.PHASECHK.TRANS64.TRYWAIT P0, [R0+URZ], R3 ;  /* 0x00000003000075a7 */ /* 0x0022a400080011ff */
[----:B--2---:R-:W-:Y:S05]  /*9260*/  @!P0 NANOSLEEP.SYNCS 0x989680 ;  /* 0x009896800000895d */ /* 0x004fea0003900000 */
[----:B------:R-:W2:Y:S02]  /*9270*/  @!P0 SYNCS.PHASECHK.TRANS64 P0, [R0+URZ], R3 ;  /* 0x00000003000085a7 */ /* 0x000ea400080010ff */
[----:B--2---:R-:W-:Y:S05]  /*9280*/  @!P0 BRA `(.L_x_196) ;  /* 0xfffffffc00f08947 */ /* 0x004fea000383ffff */
[----:B------:R-:W-:Y:S05]  /*9290*/  BRA `(.L_x_197) ;  /* 0xffffffa400347947 */ /* 0x000fea000383ffff */
.L_x_65:
[----:B----4-:R-:W-:-:S07]  /*92a0*/  MOV R0, UR5 ;  /* 0x0000000500007c02 */ /* 0x010fce0008000f00 */
.L_x_198:
[----:B-1----:R1:W2:Y:S02]  /*92b0*/  SYNCS.PHASECHK.TRANS64.TRYWAIT P0, [R0+URZ], R3 ;  /* 0x00000003000075a7 */ /* 0x0022a400080011ff */
[----:B--2---:R-:W-:Y:S05]  /*92c0*/  @!P0 NANOSLEEP.SYNCS 0x989680 ;  /* 0x009896800000895d */ /* 0x004fea0003900000 */
[----:B------:R-:W2:Y:S02]  /*92d0*/  @!P0 SYNCS.PHASECHK.TRANS64 P0, [R0+URZ], R3 ;  /* 0x00000003000085a7 */ /* 0x000ea400080010ff */
[----:B--2---:R-:W-:Y:S05]  /*92e0*/  @!P0 BRA `(.L_x_198) ;  /* 0xfffffffc00f08947 */ /* 0x004fea000383ffff */
[----:B------:R-:W-:Y:S05]  /*92f0*/  BRA `(.L_x_199) ;  /* 0xffffffa400407947 */ /* 0x000fea000383ffff */
.L_x_66:
[----:B----4-:R-:W-:-:S07]  /*9300*/  MOV R0, UR5 ;  /* 0x0000000500007c02 */ /* 0x010fce0008000f00 */
.L_x_200:
[----:B-1----:R1:W2:Y:S02]  /*9310*/  SYNCS.PHASECHK.TRANS64.TRYWAIT P0, [R0+URZ], R3 ;  /* 0x00000003000075a7 */ /* 0x0022a400080011ff */
[----:B--2---:R-:W-:Y:S05]  /*9320*/  @!P0 NANOSLEEP.SYNCS 0x989680 ;  /* 0x009896800000895d */ /* 0x004fea0003900000 */
[----:B------:R-:W2:Y:S02]  /*9330*/  @!P0 SYNCS.PHASECHK.TRANS64 P0, [R0+URZ], R3 ;  /* 0x00000003000085a7 */ /* 0x000ea400080010ff */
[----:B--2---:R-:W-:Y:S05]  /*9340*/  @!P0 BRA `(.L_x_200) ;  /* 0xfffffffc00f08947 */ /* 0x004fea000383ffff */
[----:B------:R-:W-:Y:S05]  /*9350*/  BRA `(.L_x_201) ;  /* 0xffffffa4004c7947 */ /* 0x000fea000383ffff */
.L_x_67:
[----:B----4-:R-:W-:-:S07]  /*9360*/  MOV R0, UR5 ;  /* 0x0000000500007c02 */ /* 0x010fce0008000f00 */
.L_x_202:
[----:B-1----:R1:W2:Y:S02]  /*9370*/  SYNCS.PHASECHK.TRANS64.TRYWAIT P0, [R0+URZ], R3 ;  /* 0x00000003000075a7 */ /* 0x0022a400080011ff */
[----:B--2---:R-:W-:Y:S05]  /*9380*/  @!P0 NANOSLEEP.SYNCS 0x989680 ;  /* 0x009896800000895d */ /* 0x004fea0003900000 */
[----:B------:R-:W2:Y:S02]  /*9390*/  @!P0 SYNCS.PHASECHK.TRANS64 P0, [R0+URZ], R3 ;  /* 0x00000003000085a7 */ /* 0x000ea400080010ff */
[----:B--2---:R-:W-:Y:S05]  /*93a0*/  @!P0 BRA `(.L_x_202) ;  /* 0xfffffffc00f08947 */ /* 0x004fea000383ffff */
[----:B------:R-:W-:Y:S05]  /*93b0*/  BRA `(.L_x_203) ;  /* 0xffffffa400587947 */ /* 0x000fea000383ffff */
.L_x_68:
[----:B----4-:R-:W-:-:S07]  /*93c0*/  MOV R0, UR5 ;  /* 0x0000000500007c02 */ /* 0x010fce0008000f00 */
.L_x_204:
[----:B-1----:R1:W2:Y:S02]  /*93d0*/  SYNCS.PHASECHK.TRANS64.TRYWAIT P0, [R0+URZ], R3 ;  /* 0x00000003000075a7 */ /* 0x0022a400080011ff */
[----:B--2---:R-:W-:Y:S05]  /*93e0*/  @!P0 NANOSLEEP.SYNCS 0x989680 ;  /* 0x009896800000895d */ /* 0x004fea0003900000 */
[----:B------:R-:W2:Y:S02]  /*93f0*/  @!P0 SYNCS.PHASECHK.TRANS64 P0, [R0+URZ], R3 ;  /* 0x00000003000085a7 */ /* 0x000ea400080010ff */
[----:B--2---:R-:W-:Y:S05]  /*9400*/  @!P0 BRA `(.L_x_204) ;  /* 0xfffffffc00f08947 */ /* 0x004fea000383ffff */
[----:B------:R-:W-:Y:S05]  /*9410*/  BRA `(.L_x_205) ;  /* 0xffffffa400647947 */ /* 0x000fea000383ffff */
.L_x_69:
[----:B----4-:R-:W-:-:S07]  /*9420*/  MOV R0, UR5 ;  /* 0x0000000500007c02 */ /* 0x010fce0008000f00 */
.L_x_206:
[----:B-1----:R1:W2:Y:S02]  /*9430*/  SYNCS.PHASECHK.TRANS64.TRYWAIT P0, [R0+URZ], R3 ;  /* 0x00000003000075a7 */ /* 0x0022a400080011ff */
[----:B--2---:R-:W-:Y:S05]  /*9440*/  @!P0 NANOSLEEP.SYNCS 0x989680 ;  /* 0x009896800000895d */ /* 0x004fea0003900000 */
[----:B------:R-:W2:Y:S02]  /*9450*/  @!P0 SYNCS.PHASECHK.TRANS64 P0, [R0+URZ], R3 ;  /* 0x00000003000085a7 */ /* 0x000ea400080010ff */
[----:B--2---:R-:W-:Y:S05]  /*9460*/  @!P0 BRA `(.L_x_206) ;  /* 0xfffffffc00f08947 */ /* 0x004fea000383ffff */
[----:B------:R-:W-:Y:S05]  /*9470*/  BRA `(.L_x_207) ;  /* 0xffffffa400707947 */ /* 0x000fea000383ffff */
.L_x_70:
[----:B----4-:R-:W-:-:S07]  /*9480*/  MOV R0, UR5 ;  /* 0x0000000500007c02 */ /* 0x010fce0008000f00 */
.L_x_208:
[----:B-1----:R1:W2:Y:S02]  /*9490*/  SYNCS.PHASECHK.TRANS64.TRYWAIT P0, [R0+URZ], R3 ;  /* 0x00000003000075a7 */ /* 0x0022a400080011ff */
[----:B--2---:R-:W-:Y:S05]  /*94a0*/  @!P0 NANOSLEEP.SYNCS 0x989680 ;  /* 0x009896800000895d */ /* 0x004fea0003900000 */
[----:B------:R-:W2:Y:S02]  /*94b0*/  @!P0 SYNCS.PHASECHK.TRANS64 P0, [R0+URZ], R3 ;  /* 0x00000003000085a7 */ /* 0x000ea400080010ff */
[----:B--2---:R-:W-:Y:S05]  /*94c0*/  @!P0 BRA `(.L_x_208) ;  /* 0xfffffffc00f08947 */ /* 0x004fea000383ffff */
[----:B------:R-:W-:Y:S05]  /*94d0*/  BRA `(.L_x_209) ;  /* 0xffffffa4007c7947 */ /* 0x000fea000383ffff */
.L_x_71:
[----:B----4-:R-:W-:-:S07]  /*94e0*/  MOV R0, UR5 ;  /* 0x0000000500007c02 */ /* 0x010fce0008000f00 */
.L_x_210:
[----:B-1----:R1:W2:Y:S02]  /*94f0*/  SYNCS.PHASECHK.TRANS64.TRYWAIT P0, [R0+URZ], R3 ;  /* 0x00000003000075a7 */ /* 0x0022a400080011ff */
[----:B--2---:R-:W-:Y:S05]  /*9500*/  @!P0 NANOSLEEP.SYNCS 0x989680 ;  /* 0x009896800000895d */ /* 0x004fea0003900000 */
[----:B------:R-:W2:Y:S02]  /*9510*/  @!P0 SYNCS.PHASECHK.TRANS64 P0, [R0+URZ], R3 ;  /* 0x00000003000085a7 */ /* 0x000ea400080010ff */
[----:B--2---:R-:W-:Y:S05]  /*9520*/  @!P0 BRA `(.L_x_210) ;  /* 0xfffffffc00f08947 */ /* 0x004fea000383ffff */
[----:B------:R-:W-:Y:S05]  /*9530*/  BRA `(.L_x_211) ;  /* 0xffffffa400887947 */ /* 0x000fea000383ffff */
.L_x_72:
[----:B----4-:R-:W-:-:S07]  /*9540*/  MOV R0, UR5 ;  /* 0x0000000500007c02 */ /* 0x010fce0008000f00 */
.L_x_212:
[----:B-1----:R1:W2:Y:S02]  /*9550*/  SYNCS.PHASECHK.TRANS64.TRYWAIT P0, [R0+URZ], R3 ;  /* 0x00000003000075a7 */ /* 0x0022a400080011ff */
[----:B--2---:R-:W-:Y:S05]  /*9560*/  @!P0 NANOSLEEP.SYNCS 0x989680 ;  /* 0x009896800000895d */ /* 0x004fea0003900000 */
[----:B------:R-:W2:Y:S02]  /*9570*/  @!P0 SYNCS.PHASECHK.TRANS64 P0, [R0+URZ], R3 ;  /* 0x00000003000085a7 */ /* 0x000ea400080010ff */
[----:B--2---:R-:W-:Y:S05]  /*9580*/  @!P0 BRA `(.L_x_212) ;  /* 0xfffffffc00f08947 */ /* 0x004fea000383ffff */
[----:B------:R-:W-:Y:S05]  /*9590*/  BRA `(.L_x_213) ;  /* 0xffffffa400947947 */ /* 0x000fea000383ffff */
.L_x_73:
[----:B----4-:R-:W-:-:S07]  /*95a0*/  MOV R0, UR5 ;  /* 0x0000000500007c02 */ /* 0x010fce0008000f00 */
.L_x_214:
[----:B-1----:R1:W2:Y:S02]  /*95b0*/  SYNCS.PHASECHK.TRANS64.TRYWAIT P0, [R0+URZ], R3 ;  /* 0x00000003000075a7 */ /* 0x0022a400080011ff */
[----:B--2---:R-:W-:Y:S05]  /*95c0*/  @!P0 NANOSLEEP.SYNCS 0x989680 ;  /* 0x009896800000895d */ /* 0x004fea0003900000 */
[----:B------:R-:W2:Y:S02]  /*95d0*/  @!P0 SYNCS.PHASECHK.TRANS64 P0, [R0+URZ], R3 ;  /* 0x00000003000085a7 */ /* 0x000ea400080010ff */
[----:B--2---:R-:W-:Y:S05]  /*95e0*/  @!P0 BRA `(.L_x_214) ;  /* 0xfffffffc00f08947 */ /* 0x004fea000383ffff */
[----:B------:R-:W-:Y:S05]  /*95f0*/  BRA `(.L_x_215) ;  /* 0xffffffa400a07947 */ /* 0x000fea000383ffff */
.L_x_74:
[----:B----4-:R-:W-:-:S07]  /*9600*/  MOV R0, UR5 ;  /* 0x0000000500007c02 */ /* 0x010fce0008000f00 */
.L_x_216:
[----:B-1----:R1:W2:Y:S02]  /*9610*/  SYNCS.PHASECHK.TRANS64.TRYWAIT P0, [R0+URZ], R3 ;  /* 0x00000003000075a7 */ /* 0x0022a400080011ff */
[----:B--2---:R-:W-:Y:S05]  /*9620*/  @!P0 NANOSLEEP.SYNCS 0x989680 ;  /* 0x009896800000895d */ /* 0x004fea0003900000 */
[----:B------:R-:W2:Y:S02]  /*9630*/  @!P0 SYNCS.PHASECHK.TRANS64 P0, [R0+URZ], R3 ;  /* 0x00000003000085a7 */ /* 0x000ea400080010ff */
[----:B--2---:R-:W-:Y:S05]  /*9640*/  @!P0 BRA `(.L_x_216) ;  /* 0xfffffffc00f08947 */ /* 0x004fea000383ffff */
[----:B------:R-:W-:Y:S05]  /*9650*/  BRA `(.L_x_217) ;  /* 0xffffffa400ac7947 */ /* 0x000fea000383ffff */
.L_x_75:
[----:B----4-:R-:W-:-:S07]  /*9660*/  MOV R0, UR5 ;  /* 0x0000000500007c02 */ /* 0x010fce0008000f00 */
.L_x_218:
[----:B-1----:R1:W2:Y:S02]  /*9670*/  SYNCS.PHASECHK.TRANS64.TRYWAIT P0, [R0+URZ], R3 ;  /* 0x00000003000075a7 */ /* 0x0022a400080011ff */
[----:B--2---:R-:W-:Y:S05]  /*9680*/  @!P0 NANOSLEEP.SYNCS 0x989680 ;  /* 0x009896800000895d */ /* 0x004fea0003900000 */
[----:B------:R-:W2:Y:S02]  /*9690*/  @!P0 SYNCS.PHASECHK.TRANS64 P0, [R0+URZ], R3 ;  /* 0x00000003000085a7 */ /* 0x000ea400080010ff */
[----:B--2---:R-:W-:Y:S05]  /*96a0*/  @!P0 BRA `(.L_x_218) ;  /* 0xfffffffc00f08947 */ /* 0x004fea000383ffff */
[----:B------:R-:W-:Y:S05]  /*96b0*/  BRA `(.L_x_219) ;  /* 0xffffffa400b87947 */ /* 0x000fea000383ffff */
.L_x_76:
[----:B----4-:R-:W-:-:S07]  /*96c0*/  MOV R0, UR5 ;  /* 0x0000000500007c02 */ /* 0x010fce0008000f00 */
.L_x_220:
[----:B-1----:R1:W2:Y:S02]  /*96d0*/  SYNCS.PHASECHK.TRANS64.TRYWAIT P0, [R0+URZ], R3 ;  /* 0x00000003000075a7 */ /* 0x0022a400080011ff */
[----:B--2---:R-:W-:Y:S05]  /*96e0*/  @!P0 NANOSLEEP.SYNCS 0x989680 ;  /* 0x009896800000895d */ /* 0x004fea0003900000 */
[----:B------:R-:W2:Y:S02]  /*96f0*/  @!P0 SYNCS.PHASECHK.TRANS64 P0, [R0+URZ], R3 ;  /* 0x00000003000085a7 */ /* 0x000ea400080010ff */
[----:B--2---:R-:W-:Y:S05]  /*9700*/  @!P0 BRA `(.L_x_220) ;  /* 0xfffffffc00f08947 */ /* 0x004fea000383ffff */
[----:B------:R-:W-:Y:S05]  /*9710*/  BRA `(.L_x_221) ;  /* 0xffffffa400c47947 */ /* 0x000fea000383ffff */
.L_x_77:
[----:B----4-:R-:W-:-:S07]  /*9720*/  MOV R0, UR5 ;  /* 0x0000000500007c02 */ /* 0x010fce0008000f00 */
.L_x_222:
[----:B-1----:R1:W2:Y:S02]  /*9730*/  SYNCS.PHASECHK.TRANS64.TRYWAIT P0, [R0+URZ], R3 ;  /* 0x00000003000075a7 */ /* 0x0022a400080011ff */
[----:B--2---:R-:W-:Y:S05]  /*9740*/  @!P0 NANOSLEEP.SYNCS 0x989680 ;  /* 0x009896800000895d */ /* 0x004fea0003900000 */
[----:B------:R-:W2:Y:S02]  /*9750*/  @!P0 SYNCS.PHASECHK.TRANS64 P0, [R0+URZ], R3 ;  /* 0x00000003000085a7 */ /* 0x000ea400080010ff */
[----:B--2---:R-:W-:Y:S05]  /*9760*/  @!P0 BRA `(.L_x_222) ;  /* 0xfffffffc00f08947 */ /* 0x004fea000383ffff */
[----:B------:R-:W-:Y:S05]  /*9770*/  BRA `(.L_x_223) ;  /* 0xffffffa400d07947 */ /* 0x000fea000383ffff */
.L_x_78:
[----:B----4-:R-:W-:-:S07]  /*9780*/  MOV R0, UR5 ;  /* 0x0000000500007c02 */ /* 0x010fce0008000f00 */
.L_x_224:
[----:B-1----:R1:W2:Y:S02]  /*9790*/  SYNCS.PHASECHK.TRANS64.TRYWAIT P0, [R0+URZ], R3 ;  /* 0x00000003000075a7 */ /* 0x0022a400080011ff */
[----:B--2---:R-:W-:Y:S05]  /*97a0*/  @!P0 NANOSLEEP.SYNCS 0x989680 ;  /* 0x009896800000895d */ /* 0x004fea0003900000 */
[----:B------:R-:W2:Y:S02]  /*97b0*/  @!P0 SYNCS.PHASECHK.TRANS64 P0, [R0+URZ], R3 ;  /* 0x00000003000085a7 */ /* 0x000ea400080010ff */
[----:B--2---:R-:W-:Y:S05]  /*97c0*/  @!P0 BRA `(.L_x_224) ;  /* 0xfffffffc00f08947 */ /* 0x004fea000383ffff */
[----:B------:R-:W-:Y:S05]  /*97d0*/  BRA `(.L_x_225) ;  /* 0xffffffa400dc7947 */ /* 0x000fea000383ffff */
.L_x_79:
[----:B----4-:R-:W-:-:S07]  /*97e0*/  MOV R0, UR5 ;  /* 0x0000000500007c02 */ /* 0x010fce0008000f00 */
.L_x_226:
[----:B-1----:R1:W2:Y:S02]  /*97f0*/  SYNCS.PHASECHK.TRANS64.TRYWAIT P0, [R0+URZ], R3 ;  /* 0x00000003000075a7 */ /* 0x0022a400080011ff */
[----:B--2---:R-:W-:Y:S05]  /*9800*/  @!P0 NANOSLEEP.SYNCS 0x989680 ;  /* 0x009896800000895d */ /* 0x004fea0003900000 */
[----:B------:R-:W2:Y:S02]  /*9810*/  @!P0 SYNCS.PHASECHK.TRANS64 P0, [R0+URZ], R3 ;  /* 0x00000003000085a7 */ /* 0x000ea400080010ff */
[----:B--2---:R-:W-:Y:S05]  /*9820*/  @!P0 BRA `(.L_x_226) ;  /* 0xfffffffc00f08947 */ /* 0x004fea000383ffff */
[----:B------:R-:W-:Y:S05]  /*9830*/  BRA `(.L_x_227) ;  /* 0xffffffa400e87947 */ /* 0x000fea000383ffff */
.L_x_80:
[----:B----4-:R-:W-:-:S07]  /*9840*/  MOV R0, UR5 ;  /* 0x0000000500007c02 */ /* 0x010fce0008000f00 */
.L_x_228:
[----:B-1----:R1:W2:Y:S02]  /*9850*/  SYNCS.PHASECHK.TRANS64.TRYWAIT P0, [R0+URZ], R3 ;  /* 0x00000003000075a7 */ /* 0x0022a400080011ff */
[----:B--2---:R-:W-:Y:S05]  /*9860*/  @!P0 NANOSLEEP.SYNCS 0x989680 ;  /* 0x009896800000895d */ /* 0x004fea0003900000 */
[----:B------:R-:W2:Y:S02]  /*9870*/  @!P0 SYNCS.PHASECHK.TRANS64 P0, [R0+URZ], R3 ;  /* 0x00000003000085a7 */ /* 0x000ea400080010ff */
[----:B--2---:R-:W-:Y:S05]  /*9880*/  @!P0 BRA `(.L_x_228) ;  /* 0xfffffffc00f08947 */ /* 0x004fea000383ffff */
[----:B------:R-:W-:Y:S05]  /*9890*/  BRA `(.L_x_229) ;  /* 0xffffffa400f47947 */ /* 0x000fea000383ffff */
.L_x_81:
[----:B----4-:R-:W-:-:S07]  /*98a0*/  MOV R0, UR5 ;  /* 0x0000000500007c02 */ /* 0x010fce0008000f00 */
.L_x_230:
[----:B-1----:R1:W2:Y:S02]  /*98b0*/  SYNCS.PHASECHK.TRANS64.TRYWAIT P0, [R0+URZ], R3 ;  /* 0x00000003000075a7 */ /* 0x0022a400080011ff */
[----:B--2---:R-:W-:Y:S05]  /*98c0*/  @!P0 NANOSLEEP.SYNCS 0x989680 ;  /* 0x009896800000895d */ /* 0x004fea0003900000 */
[----:B------:R-:W2:Y:S02]  /*98d0*/  @!P0 SYNCS.PHASECHK.TRANS64 P0, [R0+URZ], R3 ;  /* 0x00000003000085a7 */ /* 0x000ea400080010ff */
[----:B--2---:R-:W-:Y:S05]  /*98e0*/  @!P0 BRA `(.L_x_230) ;  /* 0xfffffffc00f08947 */ /* 0x004fea000383ffff */
[----:B------:R-:W-:Y:S05]  /*98f0*/  BRA `(.L_x_231) ;  /* 0xffffffa800007947 */ /* 0x000fea000383ffff */
.L_x_82:
[----:B----4-:R-:W-:-:S07]  /*9900*/  MOV R0, UR5 ;  /* 0x0000000500007c02 */ /* 0x010fce0008000f00 */
.L_x_232:
[----:B-1----:R1:W2:Y:S02]  /*9910*/  SYNCS.PHASECHK.TRANS64.TRYWAIT P0, [R0+URZ], R3 ;  /* 0x00000003000075a7 */ /* 0x0022a400080011ff */
[----:B--2---:R-:W-:Y:S05]  /*9920*/  @!P0 NANOSLEEP.SYNCS 0x989680 ;  /* 0x009896800000895d */ /* 0x004fea0003900000 */
[----:B------:R-:W2:Y:S02]  /*9930*/  @!P0 SYNCS.PHASECHK.TRANS64 P0, [R0+URZ], R3 ;  /* 0x00000003000085a7 */ /* 0x000ea400080010ff */
[----:B--2---:R-:W-:Y:S05]  /*9940*/  @!P0 BRA `(.L_x_232) ;  /* 0xfffffffc00f08947 */ /* 0x004fea000383ffff */
[----:B------:R-:W-:Y:S05]  /*9950*/  BRA `(.L_x_233) ;  /* 0xffffffa8000c7947 */ /* 0x000fea000383ffff */
.L_x_85:
[----:B-1----:R1:W2:Y:S02]  /*9960*/  SYNCS.PHASECHK.TRANS64.TRYWAIT P0, [R0+URZ+0x370], R5 ;  /* 0x00037005000075a7 */ /* 0x0022a400080011ff */
[----:B--2---:R-:W-:Y:S05]  /*9970*/  @!P0 NANOSLEEP.SYNCS 0x989680 ;  /* 0x009896800000895d */ /* 0x004fea0003900000 */
[----:B------:R-:W2:Y:S02]  /*9980*/  @!P0 SYNCS.PHASECHK.TRANS64 P0, [R0+URZ+0x370], R5 ;  /* 0x00037005000085a7 */ /* 0x000ea400080010ff */
[----:B--2---:R-:W-:Y:S05]  /*9990*/  @!P0 BRA `(.L_x_85) ;  /* 0xfffffffc00f08947 */ /* 0x004fea000383ffff */
[----:B------:R-:W-:Y:S05]  /*99a0*/  BRA `(.L_x_234) ;  /* 0xffffffa800687947 */ /* 0x000fea000383ffff */
.L_x_86:
[----:B------:R-:W-:-:S07]  /*99b0*/  MOV R0, UR5 ;  /* 0x0000000500007c02 */ /* 0x000fce0008000f00 */
.L_x_235:
[----:B-1----:R1:W2:Y:S02]  /*99c0*/  SYNCS.PHASECHK.TRANS64.TRYWAIT P0, [R0+URZ+0x320], R5 ;  /* 0x00032005000075a7 */ /* 0x0022a400080011ff */
[----:B--2---:R-:W-:Y:S05]  /*99d0*/  @!P0 NANOSLEEP.SYNCS 0x989680 ;  /* 0x009896800000895d */ /* 0x004fea0003900000 */
[----:B------:R-:W2:Y:S02]  /*99e0*/  @!P0 SYNCS.PHASECHK.TRANS64 P0, [R0+URZ+0x320], R5 ;  /* 0x00032005000085a7 */ /* 0x000ea400080010ff */
[----:B--2---:R-:W-:Y:S05]  /*99f0*/  @!P0 BRA `(.L_x_235) ;  /* 0xfffffffc00f08947 */ /* 0x004fea000383ffff */
[----:B------:R-:W-:Y:S05]  /*9a00*/  BRA `(.L_x_236) ;  /* 0xffffffa800787947 */ /* 0x000fea000383ffff */
.L_x_87:
[----:B-1----:R1:W2:Y:S02]  /*9a10*/  SYNCS.PHASECHK.TRANS64.TRYWAIT P1, [R0+URZ+0x310], R5 ;  /* 0x00031005000075a7 */ /* 0x0022a400080211ff */
[----:B--2---:R-:W-:Y:S05]  /*9a20*/  @!P1 NANOSLEEP.SYNCS 0x989680 ;  /* 0x009896800000995d */ /* 0x004fea0003900000 */
[----:B------:R-:W2:Y:S02]  /*9a30*/  @!P1 SYNCS.PHASECHK.TRANS64 P1, [R0+URZ+0x310], R5 ;  /* 0x00031005000095a7 */ /* 0x000ea400080210ff */
[----:B--2---:R-:W-:Y:S05]  /*9a40*/  @!P1 BRA `(.L_x_87) ;  /* 0xfffffffc00f09947 */ /* 0x004fea000383ffff */
[----:B------:R-:W-:Y:S05]  /*9a50*/  BRA `(.L_x_237) ;  /* 0xffffffa800a87947 */ /* 0x000fea000383ffff */
.L_x_90:
[----:B------:R-:W-:-:S07]  /*9a60*/  MOV R0, UR5 ;  /* 0x0000000500007c02 */ /* 0x000fce0008000f00 */
.L_x_238:
[----:B-1----:R1:W2:Y:S02]  /*9a70*/  SYNCS.PHASECHK.TRANS64.TRYWAIT P0, [R0+URZ+0x320], R3 ;  /* 0x00032003000075a7 */ /* 0x0022a400080011ff */
[----:B--2---:R-:W-:Y:S05]  /*9a80*/  @!P0 NANOSLEEP.SYNCS 0x989680 ;  /* 0x009896800000895d */ /* 0x004fea0003900000 */
[----:B------:R-:W2:Y:S02]  /*9a90*/  @!P0 SYNCS.PHASECHK.TRANS64 P0, [R0+URZ+0x320], R3 ;  /* 0x00032003000085a7 */ /* 0x000ea400080010ff */
[----:B--2---:R-:W-:Y:S05]  /*9aa0*/  @!P0 BRA `(.L_x_238) ;  /* 0xfffffffc00f08947 */ /* 0x004fea000383ffff */
[----:B------:R-:W-:Y:S05]  /*9ab0*/  BRA `(.L_x_89) ;  /* 0xffffffa800fc7947 */ /* 0x000fea000383ffff */
.L_x_97:
[----:B-1----:R1:W2:Y:S02]  /*9ac0*/  SYNCS.PHASECHK.TRANS64.TRYWAIT P1, [R0+URZ+0x310], R5 ;  /* 0x00031005000075a7 */ /* 0x0022a400080211ff */
[----:B--2---:R-:W-:Y:S05]  /*9ad0*/  @!P1 NANOSLEEP.SYNCS 0x989680 ;  /* 0x009896800000995d */ /* 0x004fea0003900000 */
[----:B------:R-:W2:Y:S02]  /*9ae0*/  @!P1 SYNCS.PHASECHK.TRANS64 P1, [R0+URZ+0x310], R5 ;  /* 0x00031005000095a7 */ /* 0x000ea400080210ff */
[----:B--2---:R-:W-:Y:S05]  /*9af0*/  @!P1 BRA `(.L_x_97) ;  /* 0xfffffffc00f09947 */ /* 0x004fea000383ffff */
[----:B------:R-:W-:Y:S05]  /*9b00*/  BRA `(.L_x_239) ;  /* 0xffffffb000547947 */ /* 0x000fea000383ffff */
.L_x_98:
[----:B------:R-:W-:-:S07]  /*9b10*/  MOV R3, UR14 ;  /* 0x0000000e00037c02 */ /* 0x000fce0008000f00 */
.L_x_240:
[----:B-1----:R1:W2:Y:S02]  /*9b20*/  SYNCS.PHASECHK.TRANS64.TRYWAIT P0, [R3+URZ+0x350], R0 ;  /* 0x00035000030075a7 */ /* 0x0022a400080011ff */
[----:B--2---:R-:W-:Y:S05]  /*9b30*/  @!P0 NANOSLEEP.SYNCS 0x989680 ;  /* 0x009896800000895d */ /* 0x004fea0003900000 */
[----:B------:R-:W2:Y:S02]  /*9b40*/  @!P0 SYNCS.PHASECHK.TRANS64 P0, [R3+URZ+0x350], R0 ;  /* 0x00035000030085a7 */ /* 0x000ea400080010ff */
[----:B--2---:R-:W-:Y:S05]  /*9b50*/  @!P0 BRA `(.L_x_240) ;  /* 0xfffffffc00f08947 */ /* 0x004fea000383ffff */
[----:B------:R-:W-:Y:S05]  /*9b60*/  BRA `(.L_x_241) ;  /* 0xffffffb000887947 */ /* 0x000fea000383ffff */
.L_x_101:
[----:B------:R-:W-:Y:S07]  /*9b70*/  MOV R0, UR7 ;  /* 0x0000000700007c02 */ /* 0x000fee0008000f00 */
.L_x_242:
[----:B-1----:R1:W2:Y:S02]  /*9b80*/  SYNCS.PHASECHK.TRANS64.TRYWAIT P0, [R0+URZ], R3 ;  /* 0x00000003000075a7 */ /* 0x0022a400080011ff */
[----:B--2---:R-:W-:Y:S05]  /*9b90*/  @!P0 NANOSLEEP.SYNCS 0x989680 ;  /* 0x009896800000895d */ /* 0x004fea0003900000 */
[----:B------:R-:W2:Y:S02]  /*9ba0*/  @!P0 SYNCS.PHASECHK.TRANS64 P0, [R0+URZ], R3 ;  /* 0x00000003000085a7 */ /* 0x000ea400080010ff */
[----:B--2---:R-:W-:Y:S05]  /*9bb0*/  @!P0 BRA `(.L_x_242) ;  /* 0xfffffffc00f08947 */ /* 0x004fea000383ffff */
[----:B------:R-:W-:Y:S05]  /*9bc0*/  BRA `(.L_x_100) ;  /* 0xffffffb000bc7947 */ /* 0x000fea000383ffff */
.L_x_104:
[----:B------:R-:W-:-:S07]  /*9bd0*/  MOV R0, UR5 ;  /* 0x0000000500007c02 */ /* 0x000fce0008000f00 */
.L_x_243:
[----:B--2---:R2:W3:Y:S02]  /*9be0*/  SYNCS.PHASECHK.TRANS64.TRYWAIT P0, [R0+URZ], R3 ;  /* 0x00000003000075a7 */ /* 0x0044e400080011ff */
[----:B---3--:R-:W-:Y:S05]  /*9bf0*/  @!P0 NANOSLEEP.SYNCS 0x989680 ;  /* 0x009896800000895d */ /* 0x008fea0003900000 */
[----:B------:R-:W3:Y:S02]  /*9c00*/  @!P0 SYNCS.PHASECHK.TRANS64 P0, [R0+URZ], R3 ;  /* 0x00000003000085a7 */ /* 0x000ee400080010ff */
[----:B---3--:R-:W-:Y:S05]  /*9c10*/  @!P0 BRA `(.L_x_243) ;  /* 0xfffffffc00f08947 */ /* 0x008fea000383ffff */
[----:B------:R-:W-:Y:S05]  /*9c20*/  BRA `(.L_x_244) ;  /* 0xffffffb4005c7947 */ /* 0x000fea000383ffff */
.L_x_105:
[----:B------:R-:W-:-:S07]  /*9c30*/  MOV R0, UR5 ;  /* 0x0000000500007c02 */ /* 0x000fce0008000f00 */
.L_x_245:
[----:B--2---:R2:W3:Y:S02]  /*9c40*/  SYNCS.PHASECHK.TRANS64.TRYWAIT P0, [R0+URZ], R3 ;  /* 0x00000003000075a7 */ /* 0x0044e400080011ff */
[----:B---3--:R-:W-:Y:S05]  /*9c50*/  @!P0 NANOSLEEP.SYNCS 0x989680 ;  /* 0x009896800000895d */ /* 0x008fea0003900000 */
[----:B------:R-:W3:Y:S02]  /*9c60*/  @!P0 SYNCS.PHASECHK.TRANS64 P0, [R0+URZ], R3 ;  /* 0x00000003000085a7 */ /* 0x000ee400080010ff */
[----:B---3--:R-:W-:Y:S05]  /*9c70*/  @!P0 BRA `(.L_x_245) ;  /* 0xfffffffc00f08947 */ /* 0x008fea000383ffff */
[----:B------:R-:W-:Y:S05]  /*9c80*/  BRA `(.L_x_246) ;  /* 0xffffffb400687947 */ /* 0x000fea000383ffff */
.L_x_106:
[----:B------:R-:W-:-:S07]  /*9c90*/  MOV R0, UR5 ;  /* 0x0000000500007c02 */ /* 0x000fce0008000f00 */
.L_x_247:
[----:B--2---:R2:W3:Y:S02]  /*9ca0*/  SYNCS.PHASECHK.TRANS64.TRYWAIT P0, [R0+URZ], R3 ;  /* 0x00000003000075a7 */ /* 0x0044e400080011ff */
[----:B---3--:R-:W-:Y:S05]  /*9cb0*/  @!P0 NANOSLEEP.SYNCS 0x989680 ;  /* 0x009896800000895d */ /* 0x008fea0003900000 */
[----:B------:R-:W3:Y:S02]  /*9cc0*/  @!P0 SYNCS.PHASECHK.TRANS64 P0, [R0+URZ], R3 ;  /* 0x00000003000085a7 */ /* 0x000ee400080010ff */
[----:B---3--:R-:W-:Y:S05]  /*9cd0*/  @!P0 BRA `(.L_x_247) ;  /* 0xfffffffc00f08947 */ /* 0x008fea000383ffff */
[----:B------:R-:W-:Y:S05]  /*9ce0*/  BRA `(.L_x_248) ;  /* 0xffffffb400747947 */ /* 0x000fea000383ffff */
.L_x_107:
[----:B------:R-:W-:-:S07]  /*9cf0*/  MOV R0, UR6 ;  /* 0x0000000600007c02 */ /* 0x000fce0008000f00 */
.L_x_249:
[----:B--2---:R2:W3:Y:S02]  /*9d00*/  SYNCS.PHASECHK.TRANS64.TRYWAIT P0, [R0+URZ], R3 ;  /* 0x00000003000075a7 */ /* 0x0044e400080011ff */
[----:B---3--:R-:W-:Y:S05]  /*9d10*/  @!P0 NANOSLEEP.SYNCS 0x989680 ;  /* 0x009896800000895d */ /* 0x008fea0003900000 */
[----:B------:R-:W3:Y:S02]  /*9d20*/  @!P0 SYNCS.PHASECHK.TRANS64 P0, [R0+URZ], R3 ;  /* 0x00000003000085a7 */ /* 0x000ee400080010ff */
[----:B---3--:R-:W-:Y:S05]  /*9d30*/  @!P0 BRA `(.L_x_249) ;  /* 0xfffffffc00f08947 */ /* 0x008fea000383ffff */
[----:B------:R-:W-:Y:S05]  /*9d40*/  BRA `(.L_x_250) ;  /* 0xffffffb400807947 */ /* 0x000fea000383ffff */
.L_x_112:
[----:B--2---:R2:W3:Y:S02]  /*9d50*/  SYNCS.PHASECHK.TRANS64.TRYWAIT P0, [R0+URZ+0x310], R3 ;  /* 0x00031003000075a7 */ /* 0x0044e400080011ff */
[----:B---3--:R-:W-:Y:S05]  /*9d60*/  @!P0 NANOSLEEP.SYNCS 0x989680 ;  /* 0x009896800000895d */ /* 0x008fea0003900000 */
[----:B------:R-:W3:Y:S02]  /*9d70*/  @!P0 SYNCS.PHASECHK.TRANS64 P0, [R0+URZ+0x310], R3 ;  /* 0x00031003000085a7 */ /* 0x000ee400080010ff */
[----:B---3--:R-:W-:Y:S05]  /*9d80*/  @!P0 BRA `(.L_x_112) ;  /* 0xfffffffc00f08947 */ /* 0x008fea000383ffff */
[----:B------:R-:W-:Y:S05]  /*9d90*/  BRA `(.L_x_251) ;  /* 0xffffffb800807947 */ /* 0x000fea000383ffff */
.L_x_115:
[----:B------:R-:W-:Y:S07]  /*9da0*/  MOV R0, UR7 ;  /* 0x0000000700007c02 */ /* 0x000fee0008000f00 */
.L_x_252:
[----:B--2---:R2:W3:Y:S02]  /*9db0*/  SYNCS.PHASECHK.TRANS64.TRYWAIT P0, [R0+URZ+0x308], R3 ;  /* 0x00030803000075a7 */ /* 0x0044e400080011ff */
[----:B---3--:R-:W-:Y:S05]  /*9dc0*/  @!P0 NANOSLEEP.SYNCS 0x989680 ;  /* 0x009896800000895d */ /* 0x008fea0003900000 */
[----:B------:R-:W3:Y:S02]  /*9dd0*/  @!P0 SYNCS.PHASECHK.TRANS64 P0, [R0+URZ+0x308], R3 ;  /* 0x00030803000085a7 */ /* 0x000ee400080010ff */
[----:B---3--:R-:W-:Y:S05]  /*9de0*/  @!P0 BRA `(.L_x_252) ;  /* 0xfffffffc00f08947 */ /* 0x008fea000383ffff */
[----:B------:R-:W-:Y:S05]  /*9df0*/  BRA `(.L_x_114) ;  /* 0xffffffbc006c7947 */ /* 0x000fea000383ffff */
.L_x_118:
[----:B------:R-:W-:Y:S07]  /*9e00*/  MOV R0, UR7 ;  /* 0x0000000700007c02 */ /* 0x000fee0008000f00 */
.L_x_253:
[----:B-1----:R1:W2:Y:S02]  /*9e10*/  SYNCS.PHASECHK.TRANS64.TRYWAIT P2, [R0+URZ+0x2f8], R23 ;  /* 0x0002f817000075a7 */ /* 0x0022a400080411ff */
[----:B--2---:R-:W-:Y:S05]  /*9e20*/  @!P2 NANOSLEEP.SYNCS 0x989680 ;  /* 0x009896800000a95d */ /* 0x004fea0003900000 */
[----:B------:R-:W2:Y:S02]  /*9e30*/  @!P2 SYNCS.PHASECHK.TRANS64 P2, [R0+URZ+0x2f8], R23 ;  /* 0x0002f8170000a5a7 */ /* 0x000ea400080410ff */
[----:B--2---:R-:W-:Y:S05]  /*9e40*/  @!P2 BRA `(.L_x_253) ;  /* 0xfffffffc00f0a947 */ /* 0x004fea000383ffff */
[----:B------:R-:W-:Y:S05]  /*9e50*/  BRA `(.L_x_254) ;  /* 0xffffffc000007947 */ /* 0x000fea000383ffff */
.L_x_121:
[----:B--2---:R2:W4:Y:S02]  /*9e60*/  SYNCS.PHASECHK.TRANS64.TRYWAIT P0, [R0+URZ+0x310], R3 ;  /* 0x00031003000075a7 */ /* 0x00452400080011ff */
[----:B----4-:R-:W-:Y:S05]  /*9e70*/  @!P0 NANOSLEEP.SYNCS 0x989680 ;  /* 0x009896800000895d */ /* 0x010fea0003900000 */
[----:B------:R-:W4:Y:S02]  /*9e80*/  @!P0 SYNCS.PHASECHK.TRANS64 P0, [R0+URZ+0x310], R3 ;  /* 0x00031003000085a7 */ /* 0x000f2400080010ff */
[----:B----4-:R-:W-:Y:S05]  /*9e90*/  @!P0 BRA `(.L_x_121) ;  /* 0xfffffffc00f08947 */ /* 0x010fea000383ffff */
[----:B------:R-:W-:Y:S05]  /*9ea0*/  BRA `(.L_x_255) ;  /* 0xffffffc400987947 */ /* 0x000fea000383ffff */
.L_x_127:
[----:B------:R-:W-:Y:S07]  /*9eb0*/  MOV R0, UR44 ;  /* 0x0000002c00007c02 */ /* 0x000fee0008000f00 */
.L_x_256:
[----:B-1----:R1:W3:Y:S02]  /*9ec0*/  SYNCS.PHASECHK.TRANS64.TRYWAIT P0, [R0+URZ+0x2f0], R3 ;  /* 0x0002f003000075a7 */ /* 0x0022e400080011ff */
[----:B---3--:R-:W-:Y:S05]  /*9ed0*/  @!P0 NANOSLEEP.SYNCS 0x989680 ;  /* 0x009896800000895d */ /* 0x008fea0003900000 */
[----:B------:R-:W3:Y:S02]  /*9ee0*/  @!P0 SYNCS.PHASECHK.TRANS64 P0, [R0+URZ+0x2f0], R3 ;  /* 0x0002f003000085a7 */ /* 0x000ee400080010ff */
[----:B---3--:R-:W-:Y:S05]  /*9ef0*/  @!P0 BRA `(.L_x_256) ;  /* 0xfffffffc00f08947 */ /* 0x008fea000383ffff */
[----:B------:R-:W-:Y:S05]  /*9f00*/  BRA `(.L_x_126) ;  /* 0xffffffcc00b07947 */ /* 0x000fea000383ffff */
.L_x_129:
[----:B-1----:R-:W-:Y:S07]  /*9f10*/  MOV R3, UR50 ;  /* 0x0000003200037c02 */ /* 0x002fee0008000f00 */
.L_x_257:
[----:B-1----:R1:W2:Y:S02]  /*9f20*/  SYNCS.PHASECHK.TRANS64.TRYWAIT P0, [R3+URZ+0x330], R8 ;  /* 0x00033008030075a7 */ /* 0x0022a400080011ff */
[----:B--2---:R-:W-:Y:S05]  /*9f30*/  @!P0 NANOSLEEP.SYNCS 0x989680 ;  /* 0x009896800000895d */ /* 0x004fea0003900000 */
[----:B------:R-:W2:Y:S02]  /*9f40*/  @!P0 SYNCS.PHASECHK.TRANS64 P0, [R3+URZ+0x330], R8 ;  /* 0x00033008030085a7 */ /* 0x000ea400080010ff */
[----:B--2---:R-:W-:Y:S05]  /*9f50*/  @!P0 BRA `(.L_x_257) ;  /* 0xfffffffc00f08947 */ /* 0x004fea000383ffff */
[----:B------:R-:W-:Y:S05]  /*9f60*/  BRA `(.L_x_128) ;  /* 0xffffffd000207947 */ /* 0x000fea000383ffff */
        .weak           $__internal_0_$__cuda_sm10x_tcgen05_guardrail_trap_col_being_dealloced_not_returned_by_alloc
        .type           $__internal_0_$__cuda_sm10x_tcgen05_guardrail_trap_col_being_dealloced_not_returned_by_alloc,@function
        .size           $__internal_0_$__cuda_sm10x_tcgen05_guardrail_trap_col_being_dealloced_not_returned_by_alloc,($__internal_1_$__cuda_sm10x_tcgen05_guardrail_trap_phase_invalid_during_alloc - $__internal_0_$__cuda_sm10x_tcgen05_guardrail_trap_col_being_dealloced_not_returned_by_alloc)
$__internal_0_$__cuda_sm10x_tcgen05_guardrail_trap_col_being_dealloced_not_returned_by_alloc:
[----:B------:R-:W-:Y:S05]  /*9f70*/  BPT.TRAP 0x1 ;  /* 0x000000040000795c */ /* 0x000fea0000300000 */
[----:B------:R-:W-:-:S04]  /*9f80*/  HFMA2 R3, -RZ, RZ, 0, 0 ;  /* 0x00000000ff037431 */ /* 0x000fc800000001ff */
[----:B------:R-:W-:Y:S05]  /*9f90*/  RET.REL.NODEC R2 `(_ZN7cutlass13device_kernelINS_4gemm6kernel13GemmUniversalIN4cute5tupleIJiiiiEEENS1_10collective13CollectiveMmaINS1_35MainloopSm100TmaUmmaWarpSpecializedILi47ELi2ELi4ENS5_IJNS4_1CILi1EEESB_SB_EEEEENS5_IJNSA_ILi64EEENSA_ILi80EEENSA_ILi32EEEEEEaNS5_IJlSB_lEEEaSI_NS4_8TiledMMAINS4_8MMA_AtomIJNS4_15SM100_MMA_S8_SSIaaiLi64ELi80ELNS4_4UMMA5MajorE0ELSN_0ELNSM_8SaturateE0EEEEEENS4_6LayoutISC_NS5_IJNSA_ILi0EEESS_SS_EEEEENS5_IJNS4_10UnderscoreESV_SV_EEEEENS4_13SM90_TMA_LOADENS4_14ComposedLayoutINS4_7SwizzleILi1ELi4ELi3EEENS4_18smem_ptr_flag_bitsILi8EEENSR_INS5_IJNSA_ILi8EEESG_EEENS5_IJSG_SB_EEEEEEEvNS4_8identityESY_S18_vS19_EENS_8epilogue10collective18CollectiveEpilogueINS1B_23Sm100TmaWarpSpecializedILi1ELi1ELi40ELb0ELb0EEEJSH_NS5_IJNSR_ISE_SB_EENSR_ISF_SB_EEEEEaSI_aSI_NS1B_6fusion15FusionCallbacksIS1F_NS1J_17LinearCombinationIaiaiLNS_15FloatRoundStyleE2EEESH_S1I_JEEENS4_5SM1004TMEM4LOAD25SM100_TMEM_LOAD_16dp32b8xESY_NSZ_INS10_ILi0ELi4ELi3EEES13_NSR_INS5_IJS14_NSA_ILi16EEEEEENS5_IJS1U_SB_EEEEEEENS4_39AutoVectorizingCopyWithAssumedAlignmentILi128EEENS4_14SM90_TMA_STOREES1Y_S20_S20_EEEvvEEEEvNT_6ParamsE) ;  /* 0xffffff6002187950 */ /* 0x000fea0003c3ffff */
        .weak           $__internal_1_$__cuda_sm10x_tcgen05_guardrail_trap_phase_invalid_during_alloc
        .type           $__internal_1_$__cuda_sm10x_tcgen05_guardrail_trap_phase_invalid_during_alloc,@function
        .size           $__internal_1_$__cuda_sm10x_tcgen05_guardrail_trap_phase_invalid_during_alloc,($__internal_2_$__cuda_sm10x_tcgen05_guardrail_trap_unallocated_columns_being_dealloced - $__internal_1_$__cuda_sm10x_tcgen05_guardrail_trap_phase_invalid_during_alloc)
$__internal_1_$__cuda_sm10x_tcgen05_guardrail_trap_phase_invalid_during_alloc:
[----:B------:R-:W-:Y:S05]  /*9fa0*/  BPT.TRAP 0x1 ;  /* 0x000000040000795c */ /* 0x000fea0000300000 */
[----:B------:R-:W-:-:S04]  /*9fb0*/  MOV R3, 0x0 ;  /* 0x0000000000037802 */ /* 0x000fc80000000f00 */
[----:B------:R-:W-:Y:S05]  /*9fc0*/  RET.REL.NODEC R2 `(_ZN7cutlass13device_kernelINS_4gemm6kernel13GemmUniversalIN4cute5tupleIJiiiiEEENS1_10collective13CollectiveMmaINS1_35MainloopSm100TmaUmmaWarpSpecializedILi47ELi2ELi4ENS5_IJNS4_1CILi1EEESB_SB_EEEEENS5_IJNSA_ILi64EEENSA_ILi80EEENSA_ILi32EEEEEEaNS5_IJlSB_lEEEaSI_NS4_8TiledMMAINS4_8MMA_AtomIJNS4_15SM100_MMA_S8_SSIaaiLi64ELi80ELNS4_4UMMA5MajorE0ELSN_0ELNSM_8SaturateE0EEEEEENS4_6LayoutISC_NS5_IJNSA_ILi0EEESS_SS_EEEEENS5_IJNS4_10UnderscoreESV_SV_EEEEENS4_13SM90_TMA_LOADENS4_14ComposedLayoutINS4_7SwizzleILi1ELi4ELi3EEENS4_18smem_ptr_flag_bitsILi8EEENSR_INS5_IJNSA_ILi8EEESG_EEENS5_IJSG_SB_EEEEEEEvNS4_8identityESY_S18_vS19_EENS_8epilogue10collective18CollectiveEpilogueINS1B_23Sm100TmaWarpSpecializedILi1ELi1ELi40ELb0ELb0EEEJSH_NS5_IJNSR_ISE_SB_EENSR_ISF_SB_EEEEEaSI_aSI_NS1B_6fusion15FusionCallbacksIS1F_NS1J_17LinearCombinationIaiaiLNS_15FloatRoundStyleE2EEESH_S1I_JEEENS4_5SM1004TMEM4LOAD25SM100_TMEM_LOAD_16dp32b8xESY_NSZ_INS10_ILi0ELi4ELi3EEES13_NSR_INS5_IJS14_NSA_ILi16EEEEEENS5_IJS1U_SB_EEEEEEENS4_39AutoVectorizingCopyWithAssumedAlignmentILi128EEENS4_14SM90_TMA_STOREES1Y_S20_S20_EEEvvEEEEvNT_6ParamsE) ;  /* 0xffffff60020c7950 */ /* 0x000fea0003c3ffff */
        .weak           $__internal_2_$__cuda_sm10x_tcgen05_guardrail_trap_unallocated_columns_being_dealloced
        .type           $__internal_2_$__cuda_sm10x_tcgen05_guardrail_trap_unallocated_columns_being_dealloced,@function
        .size           $__internal_2_$__cuda_sm10x_tcgen05_guardrail_trap_unallocated_columns_being_dealloced,(.L_x_259 - $__internal_2_$__cuda_sm10x_tcgen05_guardrail_trap_unallocated_columns_being_dealloced)
$__internal_2_$__cuda_sm10x_tcgen05_guardrail_trap_unallocated_columns_being_dealloced:
[----:B------:R-:W-:Y:S05]  /*9fd0*/  BPT.TRAP 0x1 ;  /* 0x000000040000795c */ /* 0x000fea0000300000 */
[----:B------:R-:W-:-:S04]  /*9fe0*/  HFMA2 R3, -RZ, RZ, 0, 0 ;  /* 0x00000000ff037431 */ /* 0x000fc800000001ff */
[----:B------:R-:W-:Y:S05]  /*9ff0*/  RET.REL.NODEC R2 `(_ZN7cutlass13device_kernelINS_4gemm6kernel13GemmUniversalIN4cute5tupleIJiiiiEEENS1_10collective13CollectiveMmaINS1_35MainloopSm100TmaUmmaWarpSpecializedILi47ELi2ELi4ENS5_IJNS4_1CILi1EEESB_SB_EEEEENS5_IJNSA_ILi64EEENSA_ILi80EEENSA_ILi32EEEEEEaNS5_IJlSB_lEEEaSI_NS4_8TiledMMAINS4_8MMA_AtomIJNS4_15SM100_MMA_S8_SSIaaiLi64ELi80ELNS4_4UMMA5MajorE0ELSN_0ELNSM_8SaturateE0EEEEEENS4_6LayoutISC_NS5_IJNSA_ILi0EEESS_SS_EEEEENS5_IJNS4_10UnderscoreESV_SV_EEEEENS4_13SM90_TMA_LOADENS4_14ComposedLayoutINS4_7SwizzleILi1ELi4ELi3EEENS4_18smem_ptr_flag_bitsILi8EEENSR_INS5_IJNSA_ILi8EEESG_EEENS5_IJSG_SB_EEEEEEEvNS4_8identityESY_S18_vS19_EENS_8epilogue10collective18CollectiveEpilogueINS1B_23Sm100TmaWarpSpecializedILi1ELi1ELi40ELb0ELb0EEEJSH_NS5_IJNSR_ISE_SB_EENSR_ISF_SB_EEEEEaSI_aSI_NS1B_6fusion15FusionCallbacksIS1F_NS1J_17LinearCombinationIaiaiLNS_15FloatRoundStyleE2EEESH_S1I_JEEENS4_5SM1004TMEM4LOAD25SM100_TMEM_LOAD_16dp32b8xESY_NSZ_INS10_ILi0ELi4ELi3EEES13_NSR_INS5_IJS14_NSA_ILi16EEEEEENS5_IJS1U_SB_EEEEEEENS4_39AutoVectorizingCopyWithAssumedAlignmentILi128EEENS4_14SM90_TMA_STOREES1Y_S20_S20_EEEvvEEEEvNT_6ParamsE) ;  /* 0xffffff6002007950 */ /* 0x000fea0003c3ffff */
.L_x_258:
[----:B------:R-:W-:-:S00]  /*a000*/  BRA `(.L_x_258) ;  /* 0xfffffffc00fc7947 */ /* 0x000fc0000383ffff */
[----:B------:R-:W-:-:S00]  /*a010*/  NOP ;  /* 0x0000000000007918 */ /* 0x000fc00000000000 */
        /* <DEDUP_REMOVED lines=14> */
.L_x_259:


//--------------------- .nv.global.init           --------------------------
	.section	.nv.global.init,"aw",@progbits
.nv.global.init:
	.type		$str$26,@object
	.size		$str$26,($str$25 - $str$26)
$str$26:
        /*0000*/ 	.byte	0x2f, 0x74, 0x6d, 0x70, 0x2f, 0x63, 0x75, 0x74, 0x6c, 0x61, 0x73, 0x73, 0x5f, 0x73, 0x77, 0x65
        /*0010*/ 	.byte	0x65, 0x70, 0x5f, 0x73, 0x72, 0x63, 0x2f, 0x69, 0x6e, 0x63, 0x6c, 0x75, 0x64, 0x65, 0x2f, 0x63
        /*0020*/ 	.byte	0x75, 0x74, 0x65, 0x2f, 0x61, 0x74, 0x6f, 0x6d, 0x2f, 0x63, 0x6f, 0x70, 0x79, 0x5f, 0x74, 0x72
        /*0030*/ 	.byte	0x61, 0x69, 0x74, 0x73, 0x5f, 0x73, 0x6d, 0x31, 0x30, 0x30, 0x2e, 0x68, 0x70, 0x70, 0x00
	.type		$str$25,@object
	.size		$str$25,(__unnamed_1 - $str$25)
$str$25:
        /*003f*/ 	.byte	0x28, 0x28, 0x75, 0x69, 0x6e, 0x74, 0x33, 0x32, 0x5f, 0x74, 0x28, 0x74, 0x68, 0x72, 0x65, 0x61
        /*004f*/ 	.byte	0x64, 0x49, 0x64, 0x78, 0x2e, 0x78, 0x29, 0x20, 0x2f, 0x20, 0x33, 0x32, 0x29, 0x20, 0x25, 0x20
        /*005f*/ 	.byte	0x34, 0x29, 0x20, 0x3d, 0x3d, 0x20, 0x28, 0x28, 0x28, 0x74, 0x6d, 0x65, 0x6d, 0x5f, 0x61, 0x64
        /*006f*/ 	.byte	0x64, 0x72, 0x20, 0x3e, 0x3e, 0x20, 0x31, 0x36, 0x29, 0x20, 0x2f, 0x20, 0x33, 0x32, 0x29, 0x20
        /*007f*/ 	.byte	0x25, 0x20, 0x34, 0x29, 0x00
	.type		__unnamed_1,@object
	.size		__unnamed_1,(.L_1 - __unnamed_1)
__unnamed_1:
        /*0084*/ 	.byte	0x63, 0x6f, 0x6e, 0x73, 0x74, 0x65, 0x78, 0x70, 0x72, 0x20, 0x76, 0x6f, 0x69, 0x64, 0x20, 0x63
        /* <DEDUP_REMOVED lines=36> */
        /*02d4*/ 	.byte	0x3a, 0x3a, 0x43, 0x3c, 0x30, 0x3e, 0x3e, 0x3e, 0x3e, 0x5d, 0x00
.L_1:


//--------------------- .nv.shared._ZN7cutlass13device_kernelINS_4gemm6kernel13GemmUniversalIN4cute5tupleIJiiiiEEENS1_10collective13CollectiveMmaINS1_35MainloopSm100TmaUmmaWarpSpecializedILi47ELi2ELi4ENS5_IJNS4_1CILi1EEESB_SB_EEEEENS5_IJNSA_ILi64EEENSA_ILi80EEENSA_ILi32EEEEEEaNS5_IJlSB_lEEEaSI_NS4_8TiledMMAINS4_8MMA_AtomIJNS4_15SM100_MMA_S8_SSIaaiLi64ELi80ELNS4_4UMMA5MajorE0ELSN_0ELNSM_8SaturateE0EEEEEENS4_6LayoutISC_NS5_IJNSA_ILi0EEESS_SS_EEEEENS5_IJNS4_10UnderscoreESV_SV_EEEEENS4_13SM90_TMA_LOADENS4_14ComposedLayoutINS4_7SwizzleILi1ELi4ELi3EEENS4_18smem_ptr_flag_bitsILi8EEENSR_INS5_IJNSA_ILi8EEESG_EEENS5_IJSG_SB_EEEEEEEvNS4_8identityESY_S18_vS19_EENS_8epilogue10collective18CollectiveEpilogueINS1B_23Sm100TmaWarpSpecializedILi1ELi1ELi40ELb0ELb0EEEJSH_NS5_IJNSR_ISE_SB_EENSR_ISF_SB_EEEEEaSI_aSI_NS1B_6fusion15FusionCallbacksIS1F_NS1J_17LinearCombinationIaiaiLNS_15FloatRoundStyleE2EEESH_S1I_JEEENS4_5SM1004TMEM4LOAD25SM100_TMEM_LOAD_16dp32b8xESY_NSZ_INS10_ILi0ELi4ELi3EEES13_NSR_INS5_IJS14_NSA_ILi16EEEEEENS5_IJS1U_SB_EEEEEEENS4_39AutoVectorizingCopyWithAssumedAlignmentILi128EEENS4_14SM90_TMA_STOREES1Y_S20_S20_EEEvvEEEEvNT_6ParamsE --------------------------
	.section	.nv.shared._ZN7cutlass13device_kernelINS_4gemm6kernel13GemmUniversalIN4cute5tupleIJiiiiEEENS1_10collective13CollectiveMmaINS1_35MainloopSm100TmaUmmaWarpSpecializedILi47ELi2ELi4ENS5_IJNS4_1CILi1EEESB_SB_EEEEENS5_IJNSA_ILi64EEENSA_ILi80EEENSA_ILi32EEEEEEaNS5_IJlSB_lEEEaSI_NS4_8TiledMMAINS4_8MMA_AtomIJNS4_15SM100_MMA_S8_SSIaaiLi64ELi80ELNS4_4UMMA5MajorE0ELSN_0ELNSM_8SaturateE0EEEEEENS4_6LayoutISC_NS5_IJNSA_ILi0EEESS_SS_EEEEENS5_IJNS4_10UnderscoreESV_SV_EEEEENS4_13SM90_TMA_LOADENS4_14ComposedLayoutINS4_7SwizzleILi1ELi4ELi3EEENS4_18smem_ptr_flag_bitsILi8EEENSR_INS5_IJNSA_ILi8EEESG_EEENS5_IJSG_SB_EEEEEEEvNS4_8identityESY_S18_vS19_EENS_8epilogue10collective18CollectiveEpilogueINS1B_23Sm100TmaWarpSpecializedILi1ELi1ELi40ELb0ELb0EEEJSH_NS5_IJNSR_ISE_SB_EENSR_ISF_SB_EEEEEaSI_aSI_NS1B_6fusion15FusionCallbacksIS1F_NS1J_17LinearCombinationIaiaiLNS_15FloatRoundStyleE2EEESH_S1I_JEEENS4_5SM1004TMEM4LOAD25SM100_TMEM_LOAD_16dp32b8xESY_NSZ_INS10_ILi0ELi4ELi3EEES13_NSR_INS5_IJS14_NSA_ILi16EEEEEENS5_IJS1U_SB_EEEEEEENS4_39AutoVectorizingCopyWithAssumedAlignmentILi128EEENS4_14SM90_TMA_STOREES1Y_S20_S20_EEEvvEEEEvNT_6ParamsE,"aw",@nobits
	.sectionflags	@""
	.align	16
	.zero		1024


//--------------------- .nv.shared.reserved.0     --------------------------
	.section	.nv.shared.reserved.0,"aw",@nobits
	.weak		__nv_reservedSMEM_offset_0_alias
	.size		__nv_reservedSMEM_offset_0_alias, 0, 64
	.other		__nv_reservedSMEM_offset_0_alias,@"STO_CUDA_RESERVED_SHARED STV_DEFAULT"
__nv_reservedSMEM_offset_0_alias:
	.zero		0
.nv.shared.reserved.0:
	.zero		64
	.weak		__nv_reservedSMEM_tcgen05_partition
	.type		__nv_reservedSMEM_tcgen05_partition,@object
	.size		__nv_reservedSMEM_tcgen05_partition,(.L_0 - __nv_reservedSMEM_tcgen05_partition)
__nv_reservedSMEM_tcgen05_partition:
	.zero		32
.L_0:


//--------------------- .nv.global                --------------------------
	.section	.nv.global,"aw",@nobits
.nv.global:
	.type		_ZN40_INTERNAL_5c9c73c1_4_k_cu_7c4061de_366964cute1_E,@object
	.size		_ZN40_INTERNAL_5c9c73c1_4_k_cu_7c4061de_366964cute1_E,(_ZN40_INTERNAL_5c9c73c1_4_k_cu_7c4061de_366964cuda3std3__45__cpo6cbeginE - _ZN40_INTERNAL_5c9c73c1_4_k_cu_7c4061de_366964cute1_E)
_ZN40_INTERNAL_5c9c73c1_4_k_cu_7c4061de_366964cute1_E:
	.zero		1
	.type		_ZN40_INTERNAL_5c9c73c1_4_k_cu_7c4061de_366964cuda3std3__45__cpo6cbeginE,@object
	.size		_ZN40_INTERNAL_5c9c73c1_4_k_cu_7c4061de_366964cuda3std3__45__cpo6cbeginE,(_ZN40_INTERNAL_5c9c73c1_4_k_cu_7c4061de_366964cuda3std3__48in_placeE - _ZN40_INTERNAL_5c9c73c1_4_k_cu_7c4061de_366964cuda3std3__45__cpo6cbeginE)
_ZN40_INTERNAL_5c9c73c1_4_k_cu_7c4061de_366964cuda3std3__45__cpo6cbeginE:
	.zero		1
	.type		_ZN40_INTERNAL_5c9c73c1_4_k_cu_7c4061de_366964cuda3std3__48in_placeE,@object
	.size		_ZN40_INTERNAL_5c9c73c1_4_k_cu_7c4061de_366964cuda3std3__48in_placeE,(_ZN40_INTERNAL_5c9c73c1_4_k_cu_7c4061de_366964cuda3std6ranges3__45__cpo9iter_moveE - _ZN40_INTERNAL_5c9c73c1_4_k_cu_7c4061de_366964cuda3std3__48in_placeE)
_ZN40_INTERNAL_5c9c73c1_4_k_cu_7c4061de_366964cuda3std3__48in_placeE:
	.zero		1
	.type		_ZN40_INTERNAL_5c9c73c1_4_k_cu_7c4061de_366964cuda3std6ranges3__45__cpo9iter_moveE,@object
	.size		_ZN40_INTERNAL_5c9c73c1_4_k_cu_7c4061de_366964cuda3std6ranges3__45__cpo9iter_moveE,(_ZN40_INTERNAL_5c9c73c1_4_k_cu_7c4061de_366964cuda3std3__45__cpo5beginE - _ZN40_INTERNAL_5c9c73c1_4_k_cu_7c4061de_366964cuda3std6ranges3__45__cpo9iter_moveE)
_ZN40_INTERNAL_5c9c73c1_4_k_cu_7c4061de_366964cuda3std6ranges3__45__cpo9iter_moveE:
	.zero		1
	.type		_ZN40_INTERNAL_5c9c73c1_4_k_cu_7c4061de_366964cuda3std3__45__cpo5beginE,@object
	.size		_ZN40_INTERNAL_5c9c73c1_4_k_cu_7c4061de_366964cuda3std3__45__cpo5beginE,(_ZN40_INTERNAL_5c9c73c1_4_k_cu_7c4061de_366964cuda3std3__442_GLOBAL__N__5c9c73c1_4_k_cu_7c4061de_366966ignoreE - _ZN40_INTERNAL_5c9c73c1_4_k_cu_7c4061de_366964cuda3std3__45__cpo5beginE)
_ZN40_INTERNAL_5c9c73c1_4_k_cu_7c4061de_366964cuda3std3__45__cpo5beginE:
	.zero		1
	.type		_ZN40_INTERNAL_5c9c73c1_4_k_cu_7c4061de_366964cuda3std3__442_GLOBAL__N__5c9c73c1_4_k_cu_7c4061de_366966ignoreE,@object
	.size		_ZN40_INTERNAL_5c9c73c1_4_k_cu_7c4061de_366964cuda3std3__442_GLOBAL__N__5c9c73c1_4_k_cu_7c4061de_366966ignoreE,(_ZN40_INTERNAL_5c9c73c1_4_k_cu_7c4061de_366964cute7productE - _ZN40_INTERNAL_5c9c73c1_4_k_cu_7c4061de_366964cuda3std3__442_GLOBAL__N__5c9c73c1_4_k_cu_7c4061de_366966ignoreE)
_ZN40_INTERNAL_5c9c73c1_4_k_cu_7c4061de_366964cuda3std3__442_GLOBAL__N__5c9c73c1_4_k_cu_7c4061de_366966ignoreE:
	.zero		1
	.type		_ZN40_INTERNAL_5c9c73c1_4_k_cu_7c4061de_366964cute7productE,@object
	.size		_ZN40_INTERNAL_5c9c73c1_4_k_cu_7c4061de_366964cute7productE,(_ZN40_INTERNAL_5c9c73c1_4_k_cu_7c4061de_366964cuda3std3__45__cpo3endE - _ZN40_INTERNAL_5c9c73c1_4_k_cu_7c4061de_366964cute7productE)
_ZN40_INTERNAL_5c9c73c1_4_k_cu_7c4061de_366964cute7productE:
	.zero		1
	.type		_ZN40_INTERNAL_5c9c73c1_4_k_cu_7c4061de_366964cuda3std3__45__cpo3endE,@object
	.size		_ZN40_INTERNAL_5c9c73c1_4_k_cu_7c4061de_366964cuda3std3__45__cpo3endE,(_ZN40_INTERNAL_5c9c73c1_4_k_cu_7c4061de_366964cuda3std3__419piecewise_constructE - _ZN40_INTERNAL_5c9c73c1_4_k_cu_7c4061de_366964cuda3std3__45__cpo3endE)
_ZN40_INTERNAL_5c9c73c1_4_k_cu_7c4061de_366964cuda3std3__45__cpo3endE:
	.zero		1
	.type		_ZN40_INTERNAL_5c9c73c1_4_k_cu_7c4061de_366964cuda3std3__419piecewise_constructE,@object
	.size		_ZN40_INTERNAL_5c9c73c1_4_k_cu_7c4061de_366964cuda3std3__419piecewise_constructE,(_ZN40_INTERNAL_5c9c73c1_4_k_cu_7c4061de_366964cuda3std3__45__cpo4cendE - _ZN40_INTERNAL_5c9c73c1_4_k_cu_7c4061de_366964cuda3std3__419piecewise_constructE)
_ZN40_INTERNAL_5c9c73c1_4_k_cu_7c4061de_366964cuda3std3__419piecewise_constructE:
	.zero		1
	.type		_ZN40_INTERNAL_5c9c73c1_4_k_cu_7c4061de_366964cuda3std3__45__cpo4cendE,@object
	.size		_ZN40_INTERNAL_5c9c73c1_4_k_cu_7c4061de_366964cuda3std3__45__cpo4cendE,(_ZN40_INTERNAL_5c9c73c1_4_k_cu_7c4061de_366964cuda3std6ranges3__45__cpo4swapE - _ZN40_INTERNAL_5c9c73c1_4_k_cu_7c4061de_366964cuda3std3__45__cpo4cendE)
_ZN40_INTERNAL_5c9c73c1_4_k_cu_7c4061de_366964cuda3std3__45__cpo4cendE:
	.zero		1
	.type		_ZN40_INTERNAL_5c9c73c1_4_k_cu_7c4061de_366964cuda3std6ranges3__45__cpo4swapE,@object
	.size		_ZN40_INTERNAL_5c9c73c1_4_k_cu_7c4061de_366964cuda3std6ranges3__45__cpo4swapE,(.L_9 - _ZN40_INTERNAL_5c9c73c1_4_k_cu_7c4061de_366964cuda3std6ranges3__45__cpo4swapE)
_ZN40_INTERNAL_5c9c73c1_4_k_cu_7c4061de_366964cuda3std6ranges3__45__cpo4swapE:
	.zero		1
.L_9:


//--------------------- .nv.constant0._ZN7cutlass13device_kernelINS_4gemm6kernel13GemmUniversalIN4cute5tupleIJiiiiEEENS1_10collective13CollectiveMmaINS1_35MainloopSm100TmaUmmaWarpSpecializedILi47ELi2ELi4ENS5_IJNS4_1CILi1EEESB_SB_EEEEENS5_IJNSA_ILi64EEENSA_ILi80EEENSA_ILi32EEEEEEaNS5_IJlSB_lEEEaSI_NS4_8TiledMMAINS4_8MMA_AtomIJNS4_15SM100_MMA_S8_SSIaaiLi64ELi80ELNS4_4UMMA5MajorE0ELSN_0ELNSM_8SaturateE0EEEEEENS4_6LayoutISC_NS5_IJNSA_ILi0EEESS_SS_EEEEENS5_IJNS4_10UnderscoreESV_SV_EEEEENS4_13SM90_TMA_LOADENS4_14ComposedLayoutINS4_7SwizzleILi1ELi4ELi3EEENS4_18smem_ptr_flag_bitsILi8EEENSR_INS5_IJNSA_ILi8EEESG_EEENS5_IJSG_SB_EEEEEEEvNS4_8identityESY_S18_vS19_EENS_8epilogue10collective18CollectiveEpilogueINS1B_23Sm100TmaWarpSpecializedILi1ELi1ELi40ELb0ELb0EEEJSH_NS5_IJNSR_ISE_SB_EENSR_ISF_SB_EEEEEaSI_aSI_NS1B_6fusion15FusionCallbacksIS1F_NS1J_17LinearCombinationIaiaiLNS_15FloatRoundStyleE2EEESH_S1I_JEEENS4_5SM1004TMEM4LOAD25SM100_TMEM_LOAD_16dp32b8xESY_NSZ_INS10_ILi0ELi4ELi3EEES13_NSR_INS5_IJS14_NSA_ILi16EEEEEENS5_IJS1U_SB_EEEEEEENS4_39AutoVectorizingCopyWithAssumedAlignmentILi128EEENS4_14SM90_TMA_STOREES1Y_S20_S20_EEEvvEEEEvNT_6ParamsE --------------------------
	.section	.nv.constant0._ZN7cutlass13device_kernelINS_4gemm6kernel13GemmUniversalIN4cute5tupleIJiiiiEEENS1_10collective13CollectiveMmaINS1_35MainloopSm100TmaUmmaWarpSpecializedILi47ELi2ELi4ENS5_IJNS4_1CILi1EEESB_SB_EEEEENS5_IJNSA_ILi64EEENSA_ILi80EEENSA_ILi32EEEEEEaNS5_IJlSB_lEEEaSI_NS4_8TiledMMAINS4_8MMA_AtomIJNS4_15SM100_MMA_S8_SSIaaiLi64ELi80ELNS4_4UMMA5MajorE0ELSN_0ELNSM_8SaturateE0EEEEEENS4_6LayoutISC_NS5_IJNSA_ILi0EEESS_SS_EEEEENS5_IJNS4_10UnderscoreESV_SV_EEEEENS4_13SM90_TMA_LOADENS4_14ComposedLayoutINS4_7SwizzleILi1ELi4ELi3EEENS4_18smem_ptr_flag_bitsILi8EEENSR_INS5_IJNSA_ILi8EEESG_EEENS5_IJSG_SB_EEEEEEEvNS4_8identityESY_S18_vS19_EENS_8epilogue10collective18CollectiveEpilogueINS1B_23Sm100TmaWarpSpecializedILi1ELi1ELi40ELb0ELb0EEEJSH_NS5_IJNSR_ISE_SB_EENSR_ISF_SB_EEEEEaSI_aSI_NS1B_6fusion15FusionCallbacksIS1F_NS1J_17LinearCombinationIaiaiLNS_15FloatRoundStyleE2EEESH_S1I_JEEENS4_5SM1004TMEM4LOAD25SM100_TMEM_LOAD_16dp32b8xESY_NSZ_INS10_ILi0ELi4ELi3EEES13_NSR_INS5_IJS14_NSA_ILi16EEEEEENS5_IJS1U_SB_EEEEEEENS4_39AutoVectorizingCopyWithAssumedAlignmentILi128EEENS4_14SM90_TMA_STOREES1Y_S20_S20_EEEvvEEEEvNT_6ParamsE,"a",@progbits
	.sectionflags	@""
	.align	4
.nv.constant0._ZN7cutlass13device_kernelINS_4gemm6kernel13GemmUniversalIN4cute5tupleIJiiiiEEENS1_10collective13CollectiveMmaINS1_35MainloopSm100TmaUmmaWarpSpecializedILi47ELi2ELi4ENS5_IJNS4_1CILi1EEESB_SB_EEEEENS5_IJNSA_ILi64EEENSA_ILi80EEENSA_ILi32EEEEEEaNS5_IJlSB_lEEEaSI_NS4_8TiledMMAINS4_8MMA_AtomIJNS4_15SM100_MMA_S8_SSIaaiLi64ELi80ELNS4_4UMMA5MajorE0ELSN_0ELNSM_8SaturateE0EEEEEENS4_6LayoutISC_NS5_IJNSA_ILi0EEESS_SS_EEEEENS5_IJNS4_10UnderscoreESV_SV_EEEEENS4_13SM90_TMA_LOADENS4_14ComposedLayoutINS4_7SwizzleILi1ELi4ELi3EEENS4_18smem_ptr_flag_bitsILi8EEENSR_INS5_IJNSA_ILi8EEESG_EEENS5_IJSG_SB_EEEEEEEvNS4_8identityESY_S18_vS19_EENS_8epilogue10collective18CollectiveEpilogueINS1B_23Sm100TmaWarpSpecializedILi1ELi1ELi40ELb0ELb0EEEJSH_NS5_IJNSR_ISE_SB_EENSR_ISF_SB_EEEEEaSI_aSI_NS1B_6fusion15FusionCallbacksIS1F_NS1J_17LinearCombinationIaiaiLNS_15FloatRoundStyleE2EEESH_S1I_JEEENS4_5SM1004TMEM4LOAD25SM100_TMEM_LOAD_16dp32b8xESY_NSZ_INS10_ILi0ELi4ELi3EEES13_NSR_INS5_IJS14_NSA_ILi16EEEEEENS5_IJS1U_SB_EEEEEEENS4_39AutoVectorizingCopyWithAssumedAlignmentILi128EEENS4_14SM90_TMA_STOREES1Y_S20_S20_EEEvvEEEEvNT_6ParamsE:
	.zero		2944


//--------------------- SYMBOLS --------------------------

	.type		.nv.reservedSmem.offset0,@object
	.size		.nv.reservedSmem.offset0,0x4
	.type		.nv.reservedSmem.cap,@object
	.size		.nv.reservedSmem.cap,0x4
	.type		__assertfail,@function
